	.target	sm_100a

	.elftype	@"ET_EXEC"


//--------------------- .note.nv.tkinfo           --------------------------
	.section	.note.nv.tkinfo,"",@"SHT_NOTE"
	.sectionflags	@"SHF_NOTE_NV_TKINFO"
	.tkinfo
        /*0018*/ 	.word	0x00000002
        /*0030*/ 	.string	""
        /*0030*/ 	.string	"ptxas"
        /*0030*/ 	.string	"Cuda compilation tools, release 13.0, V13.0.88"
        /*0030*/ 	.string	"Build cuda_13.0.r13.0/compiler.36424714_0"
        /*0030*/ 	.string	"-arch sm_100a -m 64 "



//--------------------- .note.nv.cuinfo           --------------------------
	.section	.note.nv.cuinfo,"",@"SHT_NOTE"
	.sectionflags	@"SHF_NOTE_NV_CUINFO"
        /*0018*/ 	.short	0x0002
        /*001a*/ 	.short	0x0064
        /*001c*/ 	.short	0x0082
	.zero		2


//--------------------- .nv.info                  --------------------------
	.section	.nv.info,"",@"SHT_CUDA_INFO"
	.align	4


	//----- nvinfo : EIATTR_REGCOUNT
	.align		4
        /*0000*/ 	.byte	0x04, 0x2f
        /*0002*/ 	.short	(.L_19 - .L_18)
	.align		4
.L_18:
        /*0004*/ 	.word	index@(_ZN7cutlass13device_kernelINS_4gemm6kernel13GemmUniversalIN4cute5tupleIJiiiiEEENS1_10collective13CollectiveMmaINS1_35MainloopSm100TmaUmmaWarpSpecializedILi2ELi2ELi4ENS5_IJNS4_1CILi2EEENSA_ILi1EEESC_EEEEENS5_IJNSA_ILi64EEENSA_ILi80EEENSA_ILi256EEEEEENS_10bfloat16_tENS5_IJlSC_lEEESJ_SK_NS4_8TiledMMAINS4_8MMA_AtomIJNS4_20SM100_MMA_F16BF16_SSISJ_SJ_fLi64ELi80ELNS4_4UMMA5MajorE0ELSP_0ELNSO_7ScaleInE0ELSQ_0EEEEEENS4_6LayoutINS5_IJSC_SC_SC_EEENS5_IJNSA_ILi0EEESV_SV_EEEEENS5_IJNS4_10UnderscoreESY_SY_EEEEENS4_13SM90_TMA_LOADENS4_14ComposedLayoutINS4_7SwizzleILi3ELi4ELi3EEENS4_18smem_ptr_flag_bitsILi16EEENST_INS5_IJNSA_ILi8EEESF_EEENS5_IJSF_SC_EEEEEEEvNS4_8identityENS4_23SM90_TMA_LOAD_MULTICASTES1B_vS1C_EENS_8epilogue10collective18CollectiveEpilogueINS1F_23Sm100TmaWarpSpecializedILi2ELi1ELi40ELb1ELb0EEEJSI_NS5_IJNST_ISF_SC_EENST_ISG_SC_EEEEESJ_SK_SJ_SK_NS1F_6fusion15FusionCallbacksIS1J_NS1N_17LinearCombinationISJ_fSJ_fLNS_15FloatRoundStyleE2EEESI_S1M_JEEENS4_5SM1004TMEM4LOAD26SM100_TMEM_LOAD_16dp256b2xES11_NS12_INS13_ILi1ELi4ELi3EEES16_NST_INS5_IJS17_NSA_ILi16EEEEEENS5_IJS1Y_SC_EEEEEEENS4_17SM75_U32x4_LDSM_NENS4_14SM90_TMA_STOREES22_NS4_17SM90_U32x4_STSM_NENS4_39AutoVectorizingCopyWithAssumedAlignmentILi128EEEEEEvvEEEEvNT_6ParamsE)
        /*0008*/ 	.word	0x0000006e


	//----- nvinfo : EIATTR_FRAME_SIZE
	.align		4
.L_19:
        /*000c*/ 	.byte	0x04, 0x11
        /*000e*/ 	.short	(.L_21 - .L_20)
	.align		4
.L_20:
        /*0010*/ 	.word	index@($__internal_2_$__cuda_sm10x_tcgen05_guardrail_trap_unallocated_columns_being_dealloced)
        /*0014*/ 	.word	0x00000000


	//----- nvinfo : EIATTR_FRAME_SIZE
	.align		4
.L_21:
        /*0018*/ 	.byte	0x04, 0x11
        /*001a*/ 	.short	(.L_23 - .L_22)
	.align		4
.L_22:
        /*001c*/ 	.word	index@($__internal_1_$__cuda_sm10x_tcgen05_guardrail_trap_phase_invalid_during_alloc)
        /*0020*/ 	.word	0x00000000


	//----- nvinfo : EIATTR_FRAME_SIZE
	.align		4
.L_23:
        /*0024*/ 	.byte	0x04, 0x11
        /*0026*/ 	.short	(.L_25 - .L_24)
	.align		4
.L_24:
        /*0028*/ 	.word	index@($__internal_0_$__cuda_sm10x_tcgen05_guardrail_trap_col_being_dealloced_not_returned_by_alloc)
        /*002c*/ 	.word	0x00000000


	//----- nvinfo : EIATTR_FRAME_SIZE
	.align		4
.L_25:
        /*0030*/ 	.byte	0x04, 0x11
        /*0032*/ 	.short	(.L_27 - .L_26)
	.align		4
.L_26:
        /*0034*/ 	.word	index@(_ZN7cutlass13device_kernelINS_4gemm6kernel13GemmUniversalIN4cute5tupleIJiiiiEEENS1_10collective13CollectiveMmaINS1_35MainloopSm100TmaUmmaWarpSpecializedILi2ELi2ELi4ENS5_IJNS4_1CILi2EEENSA_ILi1EEESC_EEEEENS5_IJNSA_ILi64EEENSA_ILi80EEENSA_ILi256EEEEEENS_10bfloat16_tENS5_IJlSC_lEEESJ_SK_NS4_8TiledMMAINS4_8MMA_AtomIJNS4_20SM100_MMA_F16BF16_SSISJ_SJ_fLi64ELi80ELNS4_4UMMA5MajorE0ELSP_0ELNSO_7ScaleInE0ELSQ_0EEEEEENS4_6LayoutINS5_IJSC_SC_SC_EEENS5_IJNSA_ILi0EEESV_SV_EEEEENS5_IJNS4_10UnderscoreESY_SY_EEEEENS4_13SM90_TMA_LOADENS4_14ComposedLayoutINS4_7SwizzleILi3ELi4ELi3EEENS4_18smem_ptr_flag_bitsILi16EEENST_INS5_IJNSA_ILi8EEESF_EEENS5_IJSF_SC_EEEEEEEvNS4_8identityENS4_23SM90_TMA_LOAD_MULTICASTES1B_vS1C_EENS_8epilogue10collective18CollectiveEpilogueINS1F_23Sm100TmaWarpSpecializedILi2ELi1ELi40ELb1ELb0EEEJSI_NS5_IJNST_ISF_SC_EENST_ISG_SC_EEEEESJ_SK_SJ_SK_NS1F_6fusion15FusionCallbacksIS1J_NS1N_17LinearCombinationISJ_fSJ_fLNS_15FloatRoundStyleE2EEESI_S1M_JEEENS4_5SM1004TMEM4LOAD26SM100_TMEM_LOAD_16dp256b2xES11_NS12_INS13_ILi1ELi4ELi3EEES16_NST_INS5_IJS17_NSA_ILi16EEEEEENS5_IJS1Y_SC_EEEEEEENS4_17SM75_U32x4_LDSM_NENS4_14SM90_TMA_STOREES22_NS4_17SM90_U32x4_STSM_NENS4_39AutoVectorizingCopyWithAssumedAlignmentILi128EEEEEEvvEEEEvNT_6ParamsE)
        /*0038*/ 	.word	0x00000000


	//----- nvinfo : EIATTR_MIN_STACK_SIZE
	.align		4
.L_27:
        /*003c*/ 	.byte	0x04, 0x12
        /*003e*/ 	.short	(.L_29 - .L_28)
	.align		4
.L_28:
        /*0040*/ 	.word	index@(_ZN7cutlass13device_kernelINS_4gemm6kernel13GemmUniversalIN4cute5tupleIJiiiiEEENS1_10collective13CollectiveMmaINS1_35MainloopSm100TmaUmmaWarpSpecializedILi2ELi2ELi4ENS5_IJNS4_1CILi2EEENSA_ILi1EEESC_EEEEENS5_IJNSA_ILi64EEENSA_ILi80EEENSA_ILi256EEEEEENS_10bfloat16_tENS5_IJlSC_lEEESJ_SK_NS4_8TiledMMAINS4_8MMA_AtomIJNS4_20SM100_MMA_F16BF16_SSISJ_SJ_fLi64ELi80ELNS4_4UMMA5MajorE0ELSP_0ELNSO_7ScaleInE0ELSQ_0EEEEEENS4_6LayoutINS5_IJSC_SC_SC_EEENS5_IJNSA_ILi0EEESV_SV_EEEEENS5_IJNS4_10UnderscoreESY_SY_EEEEENS4_13SM90_TMA_LOADENS4_14ComposedLayoutINS4_7SwizzleILi3ELi4ELi3EEENS4_18smem_ptr_flag_bitsILi16EEENST_INS5_IJNSA_ILi8EEESF_EEENS5_IJSF_SC_EEEEEEEvNS4_8identityENS4_23SM90_TMA_LOAD_MULTICASTES1B_vS1C_EENS_8epilogue10collective18CollectiveEpilogueINS1F_23Sm100TmaWarpSpecializedILi2ELi1ELi40ELb1ELb0EEEJSI_NS5_IJNST_ISF_SC_EENST_ISG_SC_EEEEESJ_SK_SJ_SK_NS1F_6fusion15FusionCallbacksIS1J_NS1N_17LinearCombinationISJ_fSJ_fLNS_15FloatRoundStyleE2EEESI_S1M_JEEENS4_5SM1004TMEM4LOAD26SM100_TMEM_LOAD_16dp256b2xES11_NS12_INS13_ILi1ELi4ELi3EEES16_NST_INS5_IJS17_NSA_ILi16EEEEEENS5_IJS1Y_SC_EEEEEEENS4_17SM75_U32x4_LDSM_NENS4_14SM90_TMA_STOREES22_NS4_17SM90_U32x4_STSM_NENS4_39AutoVectorizingCopyWithAssumedAlignmentILi128EEEEEEvvEEEEvNT_6ParamsE)
        /*0044*/ 	.word	0x00000000
.L_29:


//--------------------- .nv.compat                --------------------------
	.section	.nv.compat,"",@"SHT_CUDA_COMPAT_INFO"
	.align	4
        /*0000*/ 	.byte	0x02, 0x09, 0x01, 0x00, 0x02, 0x02, 0x02, 0x00, 0x02, 0x05, 0x05, 0x00, 0x03, 0x07, 0x01, 0x01
        /*0010*/ 	.byte	0x02, 0x03, 0x01, 0x00, 0x02, 0x06, 0x01, 0x00, 0x04, 0x0b, 0x08, 0x00, 0x09, 0x00, 0x00, 0x00
        /*0020*/ 	.byte	0x00, 0x00, 0x00, 0x00


//--------------------- .nv.info._ZN7cutlass13device_kernelINS_4gemm6kernel13GemmUniversalIN4cute5tupleIJiiiiEEENS1_10collective13CollectiveMmaINS1_35MainloopSm100TmaUmmaWarpSpecializedILi2ELi2ELi4ENS5_IJNS4_1CILi2EEENSA_ILi1EEESC_EEEEENS5_IJNSA_ILi64EEENSA_ILi80EEENSA_ILi256EEEEEENS_10bfloat16_tENS5_IJlSC_lEEESJ_SK_NS4_8TiledMMAINS4_8MMA_AtomIJNS4_20SM100_MMA_F16BF16_SSISJ_SJ_fLi64ELi80ELNS4_4UMMA5MajorE0ELSP_0ELNSO_7ScaleInE0ELSQ_0EEEEEENS4_6LayoutINS5_IJSC_SC_SC_EEENS5_IJNSA_ILi0EEESV_SV_EEEEENS5_IJNS4_10UnderscoreESY_SY_EEEEENS4_13SM90_TMA_LOADENS4_14ComposedLayoutINS4_7SwizzleILi3ELi4ELi3EEENS4_18smem_ptr_flag_bitsILi16EEENST_INS5_IJNSA_ILi8EEESF_EEENS5_IJSF_SC_EEEEEEEvNS4_8identityENS4_23SM90_TMA_LOAD_MULTICASTES1B_vS1C_EENS_8epilogue10collective18CollectiveEpilogueINS1F_23Sm100TmaWarpSpecializedILi2ELi1ELi40ELb1ELb0EEEJSI_NS5_IJNST_ISF_SC_EENST_ISG_SC_EEEEESJ_SK_SJ_SK_NS1F_6fusion15FusionCallbacksIS1J_NS1N_17LinearCombinationISJ_fSJ_fLNS_15FloatRoundStyleE2EEESI_S1M_JEEENS4_5SM1004TMEM4LOAD26SM100_TMEM_LOAD_16dp256b2xES11_NS12_INS13_ILi1ELi4ELi3EEES16_NST_INS5_IJS17_NSA_ILi16EEEEEENS5_IJS1Y_SC_EEEEEEENS4_17SM75_U32x4_LDSM_NENS4_14SM90_TMA_STOREES22_NS4_17SM90_U32x4_STSM_NENS4_39AutoVectorizingCopyWithAssumedAlignmentILi128EEEEEEvvEEEEvNT_6ParamsE --------------------------
	.section	.nv.info._ZN7cutlass13device_kernelINS_4gemm6kernel13GemmUniversalIN4cute5tupleIJiiiiEEENS1_10collective13CollectiveMmaINS1_35MainloopSm100TmaUmmaWarpSpecializedILi2ELi2ELi4ENS5_IJNS4_1CILi2EEENSA_ILi1EEESC_EEEEENS5_IJNSA_ILi64EEENSA_ILi80EEENSA_ILi256EEEEEENS_10bfloat16_tENS5_IJlSC_lEEESJ_SK_NS4_8TiledMMAINS4_8MMA_AtomIJNS4_20SM100_MMA_F16BF16_SSISJ_SJ_fLi64ELi80ELNS4_4UMMA5MajorE0ELSP_0ELNSO_7ScaleInE0ELSQ_0EEEEEENS4_6LayoutINS5_IJSC_SC_SC_EEENS5_IJNSA_ILi0EEESV_SV_EEEEENS5_IJNS4_10UnderscoreESY_SY_EEEEENS4_13SM90_TMA_LOADENS4_14ComposedLayoutINS4_7SwizzleILi3ELi4ELi3EEENS4_18smem_ptr_flag_bitsILi16EEENST_INS5_IJNSA_ILi8EEESF_EEENS5_IJSF_SC_EEEEEEEvNS4_8identityENS4_23SM90_TMA_LOAD_MULTICASTES1B_vS1C_EENS_8epilogue10collective18CollectiveEpilogueINS1F_23Sm100TmaWarpSpecializedILi2ELi1ELi40ELb1ELb0EEEJSI_NS5_IJNST_ISF_SC_EENST_ISG_SC_EEEEESJ_SK_SJ_SK_NS1F_6fusion15FusionCallbacksIS1J_NS1N_17LinearCombinationISJ_fSJ_fLNS_15FloatRoundStyleE2EEESI_S1M_JEEENS4_5SM1004TMEM4LOAD26SM100_TMEM_LOAD_16dp256b2xES11_NS12_INS13_ILi1ELi4ELi3EEES16_NST_INS5_IJS17_NSA_ILi16EEEEEENS5_IJS1Y_SC_EEEEEEENS4_17SM75_U32x4_LDSM_NENS4_14SM90_TMA_STOREES22_NS4_17SM90_U32x4_STSM_NENS4_39AutoVectorizingCopyWithAssumedAlignmentILi128EEEEEEvvEEEEvNT_6ParamsE,"",@"SHT_CUDA_INFO"
	.sectionflags	@""
	.align	4


	//----- nvinfo : EIATTR_CUDA_API_VERSION
	.align		4
        /*0000*/ 	.byte	0x04, 0x37
        /*0002*/ 	.short	(.L_31 - .L_30)
.L_30:
        /*0004*/ 	.word	0x00000082


	//----- nvinfo : EIATTR_KPARAM_INFO
	.align		4
.L_31:
        /*0008*/ 	.byte	0x04, 0x17
        /*000a*/ 	.short	(.L_33 - .L_32)
.L_32:
        /*000c*/ 	.word	0x00000000
        /*0010*/ 	.short	0x0000
        /*0012*/ 	.short	0x0000
        /*0014*/ 	.byte	0x00, 0xf0, 0x01, 0x20


	//----- nvinfo : EIATTR_AT_ENTRY_FRAGMENTS
	.align		4
.L_33:
        /*0018*/ 	.byte	0x04, 0x4f
        /*001a*/ 	.short	(.L_35 - .L_34)


	//   ....[0]....
.L_34:
        /*001c*/ 	.word	0x00000006


	//----- nvinfo : EIATTR_RESERVED_SMEM_USED
	.align		4
.L_35:
        /*0020*/ 	.byte	0x01, 0x41
	.zero		2


	//----- nvinfo : EIATTR_SPARSE_MMA_MASK
	.align		4
        /*0024*/ 	.byte	0x03, 0x50
        /*0026*/ 	.short	0x0000


	//----- nvinfo : EIATTR_TCGEN05_1CTA_USED
	.align		4
        /*0028*/ 	.byte	0x01, 0x51
	.zero		2


	//----- nvinfo : EIATTR_MAXREG_COUNT
	.align		4
        /*002c*/ 	.byte	0x03, 0x1b
        /*002e*/ 	.short	0x00ff


	//----- nvinfo : EIATTR_NUM_BARRIERS
	.align		4
        /*0030*/ 	.byte	0x02, 0x4c
        /*0032*/ 	.byte	0x07
	.zero		1


	//----- nvinfo : EIATTR_EXTERNS
	.align		4
        /*0034*/ 	.byte	0x04, 0x0f
        /*0036*/ 	.short	(.L_37 - .L_36)


	//   ....[0]....
	.align		4
.L_36:
        /*0038*/ 	.word	index@(__assertfail)


	//----- nvinfo : EIATTR_MERCURY_ISA_VERSION
	.align		4
.L_37:
        /*003c*/ 	.byte	0x03, 0x5f
        /*003e*/ 	.short	0x0101


	//----- nvinfo : EIATTR_INT_WARP_WIDE_INSTR_OFFSETS
	.align		4
        /*0040*/ 	.byte	0x04, 0x31
        /*0042*/ 	.short	(.L_39 - .L_38)


	//   ....[0]....
.L_38:
        /*0044*/ 	.word	0x00004460


	//   ....[1]....
        /*0048*/ 	.word	0x00004490


	//   ....[2]....
        /*004c*/ 	.word	0x000044b0


	//   ....[3]....
        /*0050*/ 	.word	0x000050f0


	//   ....[4]....
        /*0054*/ 	.word	0x00005110


	//   ....[5]....
        /*0058*/ 	.word	0x000052d0


	//   ....[6]....
        /*005c*/ 	.word	0x000052f0


	//   ....[7]....
        /*0060*/ 	.word	0x00005340


	//   ....[8]....
        /*0064*/ 	.word	0x000053a0


	//----- nvinfo : EIATTR_COOP_GROUP_MASK_REGIDS
	.align		4
.L_39:
        /*0068*/ 	.byte	0x04, 0x29
        /*006a*/ 	.short	(.L_41 - .L_40)


	//   ....[0]....
.L_40:
        /*006c*/ 	.word	0xffffffff


	//   ....[1]....
        /*0070*/ 	.word	0xffffffff


	//   ....[2]....
        /*0074*/ 	.word	0xffffffff


	//   ....[3]....
        /*0078*/ 	.word	0xffffffff


	//   ....[4]....
        /*007c*/ 	.word	0xffffffff


	//   ....[5]....
        /*0080*/ 	.word	0xffffffff


	//   ....[6]....
        /*0084*/ 	.word	0xffffffff


	//   ....[7]....
        /*0088*/ 	.word	0xffffffff


	//   ....[8]....
        /*008c*/ 	.word	0xffffffff


	//   ....[9]....
        /*0090*/ 	.word	0xffffffff


	//   ....[10]....
        /*0094*/ 	.word	0xffffffff


	//   ....[11]....
        /*0098*/ 	.word	0xffffffff


	//   ....[12]....
        /*009c*/ 	.word	0xffffffff


	//   ....[13]....
        /*00a0*/ 	.word	0xffffffff


	//----- nvinfo : EIATTR_COOP_GROUP_INSTR_OFFSETS
	.align		4
.L_41:
        /*00a4*/ 	.byte	0x04, 0x28
        /*00a6*/ 	.short	(.L_43 - .L_42)


	//   ....[0]....
.L_42:
        /*00a8*/ 	.word	0x00000080


	//   ....[1]....
        /*00ac*/ 	.word	0x000004e0


	//   ....[2]....
        /*00b0*/ 	.word	0x00000640


	//   ....[3]....
        /*00b4*/ 	.word	0x000007a0


	//   ....[4]....
        /*00b8*/ 	.word	0x000008a0


	//   ....[5]....
        /*00bc*/ 	.word	0x00000a10


	//   ....[6]....
        /*00c0*/ 	.word	0x00000bb0


	//   ....[7]....
        /*00c4*/ 	.word	0x00000d60


	//   ....[8]....
        /*00c8*/ 	.word	0x00002430


	//   ....[9]....
        /*00cc*/ 	.word	0x000031d0


	//   ....[10]....
        /*00d0*/ 	.word	0x000033e0


	//   ....[11]....
        /*00d4*/ 	.word	0x00003410


	//   ....[12]....
        /*00d8*/ 	.word	0x00004330


	//   ....[13]....
        /*00dc*/ 	.word	0x00004570


	//----- nvinfo : EIATTR_VRC_CTA_INIT_COUNT
	.align		4
.L_43:
        /*00e0*/ 	.byte	0x02, 0x4a
        /*00e2*/ 	.byte	0x80
	.zero		1


	//----- nvinfo : EIATTR_SYSCALL_OFFSETS
	.align		4
        /*00e4*/ 	.byte	0x04, 0x46
        /*00e6*/ 	.short	(.L_45 - .L_44)


	//   ....[0]....
.L_44:
        /*00e8*/ 	.word	0x00005f40


	//   ....[1]....
        /*00ec*/ 	.word	0x00006030


	//   ....[2]....
        /*00f0*/ 	.word	0x00006850


	//   ....[3]....
        /*00f4*/ 	.word	0x000069c0


	//   ....[4]....
        /*00f8*/ 	.word	0x00006b30


	//   ....[5]....
        /*00fc*/ 	.word	0x00006ca0


	//   ....[6]....
        /*0100*/ 	.word	0x00006e10


	//----- nvinfo : EIATTR_MBARRIER_INSTR_OFFSETS
	.align		4
.L_45:
        /*0104*/ 	.byte	0x04, 0x39
        /*0106*/ 	.short	(.L_47 - .L_46)


	//   ....[0]....
.L_46:
        /*0108*/ 	.word	0x000005f0
        /*010c*/ 	.word	0x000000ff
        /*0110*/ 	.word	0x00000000
        /*0114*/ 	.short	0x0100
        /*0116*/ 	.byte	0x04
	.zero		1


	//   ....[1]....
        /*0118*/ 	.word	0x00000600
        /*011c*/ 	.word	0x000000ff
        /*0120*/ 	.word	0x00000010
        /*0124*/ 	.short	0x0100
        /*0126*/ 	.byte	0x04
	.zero		1


	//   ....[2]....
        /*0128*/ 	.word	0x00000610
        /*012c*/ 	.word	0x000000ff
        /*0130*/ 	.word	0x00000008
        /*0134*/ 	.short	0x0100
        /*0136*/ 	.byte	0x04
	.zero		1


	//   ....[3]....
        /*0138*/ 	.word	0x00000620
        /*013c*/ 	.word	0x000000ff
        /*0140*/ 	.word	0x00000018
        /*0144*/ 	.short	0x0100
        /*0146*/ 	.byte	0x04
	.zero		1


	//   ....[4]....
        /*0148*/ 	.word	0x00000750
        /*014c*/ 	.word	0x000000ff
        /*0150*/ 	.word	0x00000020
        /*0154*/ 	.short	0x0100
        /*0156*/ 	.byte	0x04
	.zero		1


	//   ....[5]....
        /*0158*/ 	.word	0x00000760
        /*015c*/ 	.word	0x000000ff
        /*0160*/ 	.word	0x00000030
        /*0164*/ 	.short	0x0100
        /*0166*/ 	.byte	0x04
	.zero		1


	//   ....[6]....
        /*0168*/ 	.word	0x00000770
        /*016c*/ 	.word	0x000000ff
        /*0170*/ 	.word	0x00000028
        /*0174*/ 	.short	0x0100
        /*0176*/ 	.byte	0x04
	.zero		1


	//   ....[7]....
        /*0178*/ 	.word	0x00000780
        /*017c*/ 	.word	0x000000ff
        /*0180*/ 	.word	0x00000038
        /*0184*/ 	.short	0x0100
        /*0186*/ 	.byte	0x04
	.zero		1


	//   ....[8]....
        /*0188*/ 	.word	0x00000870
        /*018c*/ 	.word	0x000000ff
        /*0190*/ 	.word	0x00000040
        /*0194*/ 	.short	0x0100
        /*0196*/ 	.byte	0x06
	.zero		1


	//   ....[9]....
        /*0198*/ 	.word	0x00000880
        /*019c*/ 	.word	0x000000ff
        /*01a0*/ 	.word	0x00000048
        /*01a4*/ 	.short	0x0100
        /*01a6*/ 	.byte	0x06
	.zero		1


	//   ....[10]....
        /*01a8*/ 	.word	0x000009c0
        /*01ac*/ 	.word	0x000000ff
        /*01b0*/ 	.word	0x00000050
        /*01b4*/ 	.short	0x0100
        /*01b6*/ 	.byte	0x06
	.zero		1


	//   ....[11]....
        /*01b8*/ 	.word	0x000009d0
        /*01bc*/ 	.word	0x000000ff
        /*01c0*/ 	.word	0x00000060
        /*01c4*/ 	.short	0x0100
        /*01c6*/ 	.byte	0x06
	.zero		1


	//   ....[12]....
        /*01c8*/ 	.word	0x000009e0
        /*01cc*/ 	.word	0x000000ff
        /*01d0*/ 	.word	0x00000058
        /*01d4*/ 	.short	0x0100
        /*01d6*/ 	.byte	0x06
	.zero		1


	//   ....[13]....
        /*01d8*/ 	.word	0x000009f0
        /*01dc*/ 	.word	0x000000ff
        /*01e0*/ 	.word	0x00000068
        /*01e4*/ 	.short	0x0100
        /*01e6*/ 	.byte	0x06
	.zero		1


	//   ....[14]....
        /*01e8*/ 	.word	0x00000b20
        /*01ec*/ 	.word	0x000000ff
        /*01f0*/ 	.word	0x00000070
        /*01f4*/ 	.short	0x0100
        /*01f6*/ 	.byte	0x04
	.zero		1


	//   ....[15]....
        /*01f8*/ 	.word	0x00000b30
        /*01fc*/ 	.word	0x000000ff
        /*0200*/ 	.word	0x00000090
        /*0204*/ 	.short	0x0100
        /*0206*/ 	.byte	0x04
	.zero		1


	//   ....[16]....
        /*0208*/ 	.word	0x00000b40
        /*020c*/ 	.word	0x000000ff
        /*0210*/ 	.word	0x00000078
        /*0214*/ 	.short	0x0100
        /*0216*/ 	.byte	0x04
	.zero		1


	//   ....[17]....
        /*0218*/ 	.word	0x00000b50
        /*021c*/ 	.word	0x000000ff
        /*0220*/ 	.word	0x00000098
        /*0224*/ 	.short	0x0100
        /*0226*/ 	.byte	0x04
	.zero		1


	//   ....[18]....
        /*0228*/ 	.word	0x00000b60
        /*022c*/ 	.word	0x000000ff
        /*0230*/ 	.word	0x00000080
        /*0234*/ 	.short	0x0100
        /*0236*/ 	.byte	0x04
	.zero		1


	//   ....[19]....
        /*0238*/ 	.word	0x00000b70
        /*023c*/ 	.word	0x000000ff
        /*0240*/ 	.word	0x000000a0
        /*0244*/ 	.short	0x0100
        /*0246*/ 	.byte	0x04
	.zero		1


	//   ....[20]....
        /*0248*/ 	.word	0x00000b80
        /*024c*/ 	.word	0x000000ff
        /*0250*/ 	.word	0x00000088
        /*0254*/ 	.short	0x0100
        /*0256*/ 	.byte	0x04
	.zero		1


	//   ....[21]....
        /*0258*/ 	.word	0x00000b90
        /*025c*/ 	.word	0x000000ff
        /*0260*/ 	.word	0x000000a8
        /*0264*/ 	.short	0x0100
        /*0266*/ 	.byte	0x04
	.zero		1


	//   ....[22]....
        /*0268*/ 	.word	0x00000c80
        /*026c*/ 	.word	0x000000ff
        /*0270*/ 	.word	0x000000b0
        /*0274*/ 	.short	0x0100
        /*0276*/ 	.byte	0x04
	.zero		1


	//   ....[23]....
        /*0278*/ 	.word	0x00000c90
        /*027c*/ 	.word	0x000000ff
        /*0280*/ 	.word	0x000000c0
        /*0284*/ 	.short	0x0100
        /*0286*/ 	.byte	0x04
	.zero		1


	//   ....[24]....
        /*0288*/ 	.word	0x00000ca0
        /*028c*/ 	.word	0x000000ff
        /*0290*/ 	.word	0x000000b8
        /*0294*/ 	.short	0x0100
        /*0296*/ 	.byte	0x04
	.zero		1


	//   ....[25]....
        /*0298*/ 	.word	0x00000cb0
        /*029c*/ 	.word	0x000000ff
        /*02a0*/ 	.word	0x000000c8
        /*02a4*/ 	.short	0x0100
        /*02a6*/ 	.byte	0x04
	.zero		1


	//   ....[26]....
        /*02a8*/ 	.word	0x000017f0
        /*02ac*/ 	.word	0x00000000
        /*02b0*/ 	.word	0x000000c0
        /*02b4*/ 	.short	0x010a
        /*02b6*/ 	.byte	0xff
	.zero		1


	//   ....[27]....
        /*02b8*/ 	.word	0x00001820
        /*02bc*/ 	.word	0x00000000
        /*02c0*/ 	.word	0x000000b0
        /*02c4*/ 	.short	0x0101
        /*02c6*/ 	.byte	0xff
	.zero		1


	//   ....[28]....
        /*02c8*/ 	.word	0x000018f0
        /*02cc*/ 	.word	0x000000ff
        /*02d0*/ 	.word	0x00000010
        /*02d4*/ 	.short	0x010a
        /*02d6*/ 	.byte	0x04
	.zero		1


	//   ....[29]....
        /*02d8*/ 	.word	0x00001970
        /*02dc*/ 	.word	0x000000ff
        /*02e0*/ 	.word	0x00000010
        /*02e4*/ 	.short	0x010a
        /*02e6*/ 	.byte	0x39
	.zero		1


	//   ....[30]....
        /*02e8*/ 	.word	0x00001ab0
        /*02ec*/ 	.word	0x000000ff
        /*02f0*/ 	.word	0x00000010
        /*02f4*/ 	.short	0x010a
        /*02f6*/ 	.byte	0x04
	.zero		1


	//   ....[31]....
        /*02f8*/ 	.word	0x00001e90
        /*02fc*/ 	.word	0x000000ff
        /*0300*/ 	.word	0x00000048
        /*0304*/ 	.short	0x0101
        /*0306*/ 	.byte	0x15
	.zero		1


	//   ....[32]....
        /*0308*/ 	.word	0x00001eb0
        /*030c*/ 	.word	0x000000ff
        /*0310*/ 	.word	0x00000010
        /*0314*/ 	.short	0x010a
        /*0316*/ 	.byte	0x04
	.zero		1


	//   ....[33]....
        /*0318*/ 	.word	0x00001f30
        /*031c*/ 	.word	0x000000ff
        /*0320*/ 	.word	0x00000010
        /*0324*/ 	.short	0x010a
        /*0326*/ 	.byte	0x39
	.zero		1


	//   ....[34]....
        /*0328*/ 	.word	0x00002070
        /*032c*/ 	.word	0x000000ff
        /*0330*/ 	.word	0x00000010
        /*0334*/ 	.short	0x010a
        /*0336*/ 	.byte	0x04
	.zero		1


	//   ....[35]....
        /*0338*/ 	.word	0x00002460
        /*033c*/ 	.word	0x00000003
        /*0340*/ 	.word	0x00000050
        /*0344*/ 	.short	0x010a
        /*0346*/ 	.byte	0xff
	.zero		1


	//   ....[36]....
        /*0348*/ 	.word	0x000025b0
        /*034c*/ 	.word	0x00000000
        /*0350*/ 	.word	0x00000000
        /*0354*/ 	.short	0x0101
        /*0356*/ 	.byte	0xff
	.zero		1


	//   ....[37]....
        /*0358*/ 	.word	0x00002b70
        /*035c*/ 	.word	0x000000ff
        /*0360*/ 	.word	0x00000000
        /*0364*/ 	.short	0x010a
        /*0366*/ 	.byte	0x04
	.zero		1


	//   ....[38]....
        /*0368*/ 	.word	0x00002c10
        /*036c*/ 	.word	0x00000000
        /*0370*/ 	.word	0x00000000
        /*0374*/ 	.short	0x010a
        /*0376*/ 	.byte	0xff
	.zero		1


	//   ....[39]....
        /*0378*/ 	.word	0x00002d30
        /*037c*/ 	.word	0x00000002
        /*0380*/ 	.word	0x000000b0
        /*0384*/ 	.short	0x010a
        /*0386*/ 	.byte	0xff
	.zero		1


	//   ....[40]....
        /*0388*/ 	.word	0x00002da0
        /*038c*/ 	.word	0x00000002
        /*0390*/ 	.word	0x00000000
        /*0394*/ 	.short	0x0101
        /*0396*/ 	.byte	0xff
	.zero		1


	//   ....[41]....
        /*0398*/ 	.word	0x00002dc0
        /*039c*/ 	.word	0x000000ff
        /*03a0*/ 	.word	0x00000060
        /*03a4*/ 	.short	0x010a
        /*03a6*/ 	.byte	0x04
	.zero		1


	//   ....[42]....
        /*03a8*/ 	.word	0x00002ee0
        /*03ac*/ 	.word	0x00000002
        /*03b0*/ 	.word	0x00000050
        /*03b4*/ 	.short	0x010a
        /*03b6*/ 	.byte	0xff
	.zero		1


	//   ....[43]....
        /*03b8*/ 	.word	0x00002fe0
        /*03bc*/ 	.word	0x00000002
        /*03c0*/ 	.word	0x00000000
        /*03c4*/ 	.short	0x0101
        /*03c6*/ 	.byte	0xff
	.zero		1


	//   ....[44]....
        /*03c8*/ 	.word	0x00003070
        /*03cc*/ 	.word	0x000000ff
        /*03d0*/ 	.word	0x00000060
        /*03d4*/ 	.short	0x0106
        /*03d6*/ 	.byte	0x04
	.zero		1


	//   ....[45]....
        /*03d8*/ 	.word	0x00003090
        /*03dc*/ 	.word	0x000000ff
        /*03e0*/ 	.word	0x00000060
        /*03e4*/ 	.short	0x010a
        /*03e6*/ 	.byte	0x04
	.zero		1


	//   ....[46]....
        /*03e8*/ 	.word	0x00003120
        /*03ec*/ 	.word	0x000000ff
        /*03f0*/ 	.word	0x00000060
        /*03f4*/ 	.short	0x0106
        /*03f6*/ 	.byte	0x06
	.zero		1


	//   ....[47]....
        /*03f8*/ 	.word	0x00003160
        /*03fc*/ 	.word	0x00000000
        /*0400*/ 	.word	0x00000060
        /*0404*/ 	.short	0x010a
        /*0406*/ 	.byte	0xff
	.zero		1


	//   ....[48]....
        /*0408*/ 	.word	0x000036a0
        /*040c*/ 	.word	0x00000000
        /*0410*/ 	.word	0x00000050
        /*0414*/ 	.short	0x010a
        /*0416*/ 	.byte	0xff
	.zero		1


	//   ....[49]....
        /*0418*/ 	.word	0x000037c0
        /*041c*/ 	.word	0x00000003
        /*0420*/ 	.word	0x00000000
        /*0424*/ 	.short	0x0101
        /*0426*/ 	.byte	0xff
	.zero		1


	//   ....[50]....
        /*0428*/ 	.word	0x000037d0
        /*042c*/ 	.word	0x000000ff
        /*0430*/ 	.word	0x00000000
        /*0434*/ 	.short	0x010a
        /*0436*/ 	.byte	0x06
	.zero		1


	//   ....[51]....
        /*0438*/ 	.word	0x00003820
        /*043c*/ 	.word	0x000000ff
        /*0440*/ 	.word	0x00000090
        /*0444*/ 	.short	0x010a
        /*0446*/ 	.byte	0x07
	.zero		1


	//   ....[52]....
        /*0448*/ 	.word	0x00003910
        /*044c*/ 	.word	0x000000ff
        /*0450*/ 	.word	0x00000000
        /*0454*/ 	.short	0x010a
        /*0456*/ 	.byte	0x07
	.zero		1


	//   ....[53]....
        /*0458*/ 	.word	0x00003a70
        /*045c*/ 	.word	0x000000ff
        /*0460*/ 	.word	0x00000000
        /*0464*/ 	.short	0x010a
        /*0466*/ 	.byte	0x09
	.zero		1


	//   ....[54]....
        /*0468*/ 	.word	0x00004160
        /*046c*/ 	.word	0x000000ff
        /*0470*/ 	.word	0x00000000
        /*0474*/ 	.short	0x010a
        /*0476*/ 	.byte	0x04
	.zero		1


	//   ....[55]....
        /*0478*/ 	.word	0x000041f0
        /*047c*/ 	.word	0x000000ff
        /*0480*/ 	.word	0x00000000
        /*0484*/ 	.short	0x010a
        /*0486*/ 	.byte	0x05
	.zero		1


	//   ....[56]....
        /*0488*/ 	.word	0x00004280
        /*048c*/ 	.word	0x000000ff
        /*0490*/ 	.word	0x00000000
        /*0494*/ 	.short	0x010a
        /*0496*/ 	.byte	0x05
	.zero		1


	//   ....[57]....
        /*0498*/ 	.word	0x00004310
        /*049c*/ 	.word	0x000000ff
        /*04a0*/ 	.word	0x00000000
        /*04a4*/ 	.short	0x010a
        /*04a6*/ 	.byte	0x04
	.zero		1


	//   ....[58]....
        /*04a8*/ 	.word	0x00004800
        /*04ac*/ 	.word	0x00000003
        /*04b0*/ 	.word	0x00000050
        /*04b4*/ 	.short	0x010a
        /*04b6*/ 	.byte	0xff
	.zero		1


	//   ....[59]....
        /*04b8*/ 	.word	0x00004970
        /*04bc*/ 	.word	0x00000000
        /*04c0*/ 	.word	0x00000000
        /*04c4*/ 	.short	0x0101
        /*04c6*/ 	.byte	0xff
	.zero		1


	//   ....[60]....
        /*04c8*/ 	.word	0x00004e20
        /*04cc*/ 	.word	0x000000ff
        /*04d0*/ 	.word	0x00000048
        /*04d4*/ 	.short	0x010a
        /*04d6*/ 	.byte	0x06
	.zero		1


	//   ....[61]....
        /*04d8*/ 	.word	0x00004ff0
        /*04dc*/ 	.word	0x000000ff
        /*04e0*/ 	.word	0x00000030
        /*04e4*/ 	.short	0x010a
        /*04e6*/ 	.byte	0x07
	.zero		1


	//   ....[62]....
        /*04e8*/ 	.word	0x000053e0
        /*04ec*/ 	.word	0x000000ff
        /*04f0*/ 	.word	0x00000020
        /*04f4*/ 	.short	0x010b
        /*04f6*/ 	.byte	0x07
	.zero		1


	//   ....[63]....
        /*04f8*/ 	.word	0x000053f0
        /*04fc*/ 	.word	0x000000ff
        /*0500*/ 	.word	0x00000000
        /*0504*/ 	.short	0x0101
        /*0506*/ 	.byte	0x04
	.zero		1


	//   ....[64]....
        /*0508*/ 	.word	0x00005440
        /*050c*/ 	.word	0x000000ff
        /*0510*/ 	.word	0x00000000
        /*0514*/ 	.short	0x010a
        /*0516*/ 	.byte	0x04
	.zero		1


	//   ....[65]....
        /*0518*/ 	.word	0x000054e0
        /*051c*/ 	.word	0x00000000
        /*0520*/ 	.word	0x00000000
        /*0524*/ 	.short	0x010a
        /*0526*/ 	.byte	0xff
	.zero		1


	//   ....[66]....
        /*0528*/ 	.word	0x00005800
        /*052c*/ 	.word	0x00000008
        /*0530*/ 	.word	0x00000050
        /*0534*/ 	.short	0x010a
        /*0536*/ 	.byte	0xff
	.zero		1


	//   ....[67]....
        /*0538*/ 	.word	0x00005980
        /*053c*/ 	.word	0x00000000
        /*0540*/ 	.word	0x00000000
        /*0544*/ 	.short	0x0101
        /*0546*/ 	.byte	0xff
	.zero		1


	//   ....[68]....
        /*0548*/ 	.word	0x00006400
        /*054c*/ 	.word	0x00000000
        /*0550*/ 	.word	0x00000020
        /*0554*/ 	.short	0x010a
        /*0556*/ 	.byte	0xff
	.zero		1


	//   ....[69]....
        /*0558*/ 	.word	0x00006420
        /*055c*/ 	.word	0x00000011
        /*0560*/ 	.word	0x00000070
        /*0564*/ 	.short	0x010a
        /*0566*/ 	.byte	0xff
	.zero		1


	//   ....[70]....
        /*0568*/ 	.word	0x00006520
        /*056c*/ 	.word	0x00000000
        /*0570*/ 	.word	0x00000020
        /*0574*/ 	.short	0x010a
        /*0576*/ 	.byte	0xff
	.zero		1


	//   ....[71]....
        /*0578*/ 	.word	0x00006730
        /*057c*/ 	.word	0x00000011
        /*0580*/ 	.word	0x00000070
        /*0584*/ 	.short	0x010a
        /*0586*/ 	.byte	0xff
	.zero		1


	//   ....[72]....
        /*0588*/ 	.word	0x00007390
        /*058c*/ 	.word	0x000000ff
        /*0590*/ 	.word	0x00000000
        /*0594*/ 	.short	0x0101
        /*0596*/ 	.byte	0x04
	.zero		1


	//   ....[73]....
        /*0598*/ 	.word	0x00007b70
        /*059c*/ 	.word	0x00000000
        /*05a0*/ 	.word	0x00000000
        /*05a4*/ 	.short	0x0101
        /*05a6*/ 	.byte	0xff
	.zero		1


	//   ....[74]....
        /*05a8*/ 	.word	0x00007e30
        /*05ac*/ 	.word	0x00000000
        /*05b0*/ 	.word	0x000000c0
        /*05b4*/ 	.short	0x010a
        /*05b6*/ 	.byte	0xff
	.zero		1


	//   ....[75]....
        /*05b8*/ 	.word	0x00007e90
        /*05bc*/ 	.word	0x00000000
        /*05c0*/ 	.word	0x00000010
        /*05c4*/ 	.short	0x010a
        /*05c6*/ 	.byte	0xff
	.zero		1


	//   ....[76]....
        /*05c8*/ 	.word	0x00007ef0
        /*05cc*/ 	.word	0x00000000
        /*05d0*/ 	.word	0x00000010
        /*05d4*/ 	.short	0x010a
        /*05d6*/ 	.byte	0xff
	.zero		1


	//   ....[77]....
        /*05d8*/ 	.word	0x00007f40
        /*05dc*/ 	.word	0x00000003
        /*05e0*/ 	.word	0x00000050
        /*05e4*/ 	.short	0x010a
        /*05e6*/ 	.byte	0xff
	.zero		1


	//   ....[78]....
        /*05e8*/ 	.word	0x00007fa0
        /*05ec*/ 	.word	0x00000000
        /*05f0*/ 	.word	0x00000000
        /*05f4*/ 	.short	0x010a
        /*05f6*/ 	.byte	0xff
	.zero		1


	//   ....[79]....
        /*05f8*/ 	.word	0x00007ff0
        /*05fc*/ 	.word	0x00000002
        /*0600*/ 	.word	0x000000b0
        /*0604*/ 	.short	0x010a
        /*0606*/ 	.byte	0xff
	.zero		1


	//   ....[80]....
        /*0608*/ 	.word	0x00008050
        /*060c*/ 	.word	0x00000002
        /*0610*/ 	.word	0x00000060
        /*0614*/ 	.short	0x010a
        /*0616*/ 	.byte	0xff
	.zero		1


	//   ....[81]....
        /*0618*/ 	.word	0x000080a0
        /*061c*/ 	.word	0x00000002
        /*0620*/ 	.word	0x00000050
        /*0624*/ 	.short	0x010a
        /*0626*/ 	.byte	0xff
	.zero		1


	//   ....[82]....
        /*0628*/ 	.word	0x00008100
        /*062c*/ 	.word	0x00000000
        /*0630*/ 	.word	0x00000060
        /*0634*/ 	.short	0x010a
        /*0636*/ 	.byte	0xff
	.zero		1


	//   ....[83]....
        /*0638*/ 	.word	0x00008150
        /*063c*/ 	.word	0x00000000
        /*0640*/ 	.word	0x00000050
        /*0644*/ 	.short	0x010a
        /*0646*/ 	.byte	0xff
	.zero		1


	//   ....[84]....
        /*0648*/ 	.word	0x000081c0
        /*064c*/ 	.word	0x00000002
        /*0650*/ 	.word	0x00000090
        /*0654*/ 	.short	0x010a
        /*0656*/ 	.byte	0xff
	.zero		1


	//   ....[85]....
        /*0658*/ 	.word	0x00008220
        /*065c*/ 	.word	0x00000000
        /*0660*/ 	.word	0x00000000
        /*0664*/ 	.short	0x010a
        /*0666*/ 	.byte	0xff
	.zero		1


	//   ....[86]....
        /*0668*/ 	.word	0x00008280
        /*066c*/ 	.word	0x00000000
        /*0670*/ 	.word	0x00000000
        /*0674*/ 	.short	0x010a
        /*0676*/ 	.byte	0xff
	.zero		1


	//   ....[87]....
        /*0678*/ 	.word	0x000082e0
        /*067c*/ 	.word	0x00000000
        /*0680*/ 	.word	0x00000000
        /*0684*/ 	.short	0x010a
        /*0686*/ 	.byte	0xff
	.zero		1


	//   ....[88]....
        /*0688*/ 	.word	0x00008340
        /*068c*/ 	.word	0x00000000
        /*0690*/ 	.word	0x00000000
        /*0694*/ 	.short	0x010a
        /*0696*/ 	.byte	0xff
	.zero		1


	//   ....[89]....
        /*0698*/ 	.word	0x000083a0
        /*069c*/ 	.word	0x00000000
        /*06a0*/ 	.word	0x00000000
        /*06a4*/ 	.short	0x010a
        /*06a6*/ 	.byte	0xff
	.zero		1


	//   ....[90]....
        /*06a8*/ 	.word	0x000083f0
        /*06ac*/ 	.word	0x00000003
        /*06b0*/ 	.word	0x00000050
        /*06b4*/ 	.short	0x010a
        /*06b6*/ 	.byte	0xff
	.zero		1


	//   ....[91]....
        /*06b8*/ 	.word	0x00008450
        /*06bc*/ 	.word	0x00000000
        /*06c0*/ 	.word	0x00000048
        /*06c4*/ 	.short	0x010a
        /*06c6*/ 	.byte	0xff
	.zero		1


	//   ....[92]....
        /*06c8*/ 	.word	0x000084b0
        /*06cc*/ 	.word	0x00000002
        /*06d0*/ 	.word	0x00000030
        /*06d4*/ 	.short	0x010a
        /*06d6*/ 	.byte	0xff
	.zero		1


	//   ....[93]....
        /*06d8*/ 	.word	0x00008510
        /*06dc*/ 	.word	0x00000000
        /*06e0*/ 	.word	0x00000000
        /*06e4*/ 	.short	0x010a
        /*06e6*/ 	.byte	0xff
	.zero		1


	//   ....[94]....
        /*06e8*/ 	.word	0x00008560
        /*06ec*/ 	.word	0x00000008
        /*06f0*/ 	.word	0x00000050
        /*06f4*/ 	.short	0x010a
        /*06f6*/ 	.byte	0xff
	.zero		1


	//   ....[95]....
        /*06f8*/ 	.word	0x000085b0
        /*06fc*/ 	.word	0x00000000
        /*0700*/ 	.word	0x00000020
        /*0704*/ 	.short	0x010a
        /*0706*/ 	.byte	0xff
	.zero		1


	//   ....[96]....
        /*0708*/ 	.word	0x00008600
        /*070c*/ 	.word	0x00000011
        /*0710*/ 	.word	0x00000070
        /*0714*/ 	.short	0x010a
        /*0716*/ 	.byte	0xff
	.zero		1


	//----- nvinfo : EIATTR_NUM_MBARRIERS
	.align		4
.L_47:
        /*0718*/ 	.byte	0x03, 0x38
        /*071a*/ 	.short	0x001a


	//----- nvinfo : EIATTR_EXIT_INSTR_OFFSETS
	.align		4
        /*071c*/ 	.byte	0x04, 0x1c
        /*071e*/ 	.short	(.L_49 - .L_48)


	//   ....[0]....
.L_48:
        /*0720*/ 	.word	0x00002c40


	//   ....[1]....
        /*0724*/ 	.word	0x00003130


	//   ....[2]....
        /*0728*/ 	.word	0x00003190


	//   ....[3]....
        /*072c*/ 	.word	0x00004580


	//   ....[4]....
        /*0730*/ 	.word	0x00005510


	//   ....[5]....
        /*0734*/ 	.word	0x00005550


	//   ....[6]....
        /*0738*/ 	.word	0x00007d40


	//   ....[7]....
        /*073c*/ 	.word	0x00007dc0


	//   ....[8]....
        /*0740*/ 	.word	0x00007df0


	//   ....[9]....
        /*0744*/ 	.word	0x00007e20


	//----- nvinfo : EIATTR_MAX_THREADS
	.align		4
.L_49:
        /*0748*/ 	.byte	0x04, 0x05
        /*074a*/ 	.short	(.L_51 - .L_50)
.L_50:
        /*074c*/ 	.word	0x00000100
        /*0750*/ 	.word	0x00000001
        /*0754*/ 	.word	0x00000001


	//----- nvinfo : EIATTR_CRS_STACK_SIZE
	.align		4
.L_51:
        /*0758*/ 	.byte	0x04, 0x1e
        /*075a*/ 	.short	(.L_53 - .L_52)
.L_52:
        /*075c*/ 	.word	0x00000000


	//----- nvinfo : EIATTR_CBANK_PARAM_SIZE
	.align		4
.L_53:
        /*0760*/ 	.byte	0x03, 0x19
        /*0762*/ 	.short	0x0800


	//----- nvinfo : EIATTR_PARAM_CBANK
	.align		4
        /*0764*/ 	.byte	0x04, 0x0a
        /*0766*/ 	.short	(.L_55 - .L_54)
	.align		4
.L_54:
        /*0768*/ 	.word	index@(.nv.constant0._ZN7cutlass13device_kernelINS_4gemm6kernel13GemmUniversalIN4cute5tupleIJiiiiEEENS1_10collective13CollectiveMmaINS1_35MainloopSm100TmaUmmaWarpSpecializedILi2ELi2ELi4ENS5_IJNS4_1CILi2EEENSA_ILi1EEESC_EEEEENS5_IJNSA_ILi64EEENSA_ILi80EEENSA_ILi256EEEEEENS_10bfloat16_tENS5_IJlSC_lEEESJ_SK_NS4_8TiledMMAINS4_8MMA_AtomIJNS4_20SM100_MMA_F16BF16_SSISJ_SJ_fLi64ELi80ELNS4_4UMMA5MajorE0ELSP_0ELNSO_7ScaleInE0ELSQ_0EEEEEENS4_6LayoutINS5_IJSC_SC_SC_EEENS5_IJNSA_ILi0EEESV_SV_EEEEENS5_IJNS4_10UnderscoreESY_SY_EEEEENS4_13SM90_TMA_LOADENS4_14ComposedLayoutINS4_7SwizzleILi3ELi4ELi3EEENS4_18smem_ptr_flag_bitsILi16EEENST_INS5_IJNSA_ILi8EEESF_EEENS5_IJSF_SC_EEEEEEEvNS4_8identityENS4_23SM90_TMA_LOAD_MULTICASTES1B_vS1C_EENS_8epilogue10collective18CollectiveEpilogueINS1F_23Sm100TmaWarpSpecializedILi2ELi1ELi40ELb1ELb0EEEJSI_NS5_IJNST_ISF_SC_EENST_ISG_SC_EEEEESJ_SK_SJ_SK_NS1F_6fusion15FusionCallbacksIS1J_NS1N_17LinearCombinationISJ_fSJ_fLNS_15FloatRoundStyleE2EEESI_S1M_JEEENS4_5SM1004TMEM4LOAD26SM100_TMEM_LOAD_16dp256b2xES11_NS12_INS13_ILi1ELi4ELi3EEES16_NST_INS5_IJS17_NSA_ILi16EEEEEENS5_IJS1Y_SC_EEEEEEENS4_17SM75_U32x4_LDSM_NENS4_14SM90_TMA_STOREES22_NS4_17SM90_U32x4_STSM_NENS4_39AutoVectorizingCopyWithAssumedAlignmentILi128EEEEEEvvEEEEvNT_6ParamsE)
        /*076c*/ 	.short	0x0380
        /*076e*/ 	.short	0x0800


	//----- nvinfo : EIATTR_SW_WAR
	.align		4
.L_55:
        /*0770*/ 	.byte	0x04, 0x36
        /*0772*/ 	.short	(.L_57 - .L_56)
.L_56:
        /*0774*/ 	.word	0x00000008
.L_57:


//--------------------- .nv.callgraph             --------------------------
	.section	.nv.callgraph,"",@"SHT_CUDA_CALLGRAPH"
	.align	4
	.sectionentsize	8
	.align		4
        /*0000*/ 	.word	0x00000000
	.align		4
        /*0004*/ 	.word	0xffffffff
	.align		4
        /*0008*/ 	.word	index@(_ZN7cutlass13device_kernelINS_4gemm6kernel13GemmUniversalIN4cute5tupleIJiiiiEEENS1_10collective13CollectiveMmaINS1_35MainloopSm100TmaUmmaWarpSpecializedILi2ELi2ELi4ENS5_IJNS4_1CILi2EEENSA_ILi1EEESC_EEEEENS5_IJNSA_ILi64EEENSA_ILi80EEENSA_ILi256EEEEEENS_10bfloat16_tENS5_IJlSC_lEEESJ_SK_NS4_8TiledMMAINS4_8MMA_AtomIJNS4_20SM100_MMA_F16BF16_SSISJ_SJ_fLi64ELi80ELNS4_4UMMA5MajorE0ELSP_0ELNSO_7ScaleInE0ELSQ_0EEEEEENS4_6LayoutINS5_IJSC_SC_SC_EEENS5_IJNSA_ILi0EEESV_SV_EEEEENS5_IJNS4_10UnderscoreESY_SY_EEEEENS4_13SM90_TMA_LOADENS4_14ComposedLayoutINS4_7SwizzleILi3ELi4ELi3EEENS4_18smem_ptr_flag_bitsILi16EEENST_INS5_IJNSA_ILi8EEESF_EEENS5_IJSF_SC_EEEEEEEvNS4_8identityENS4_23SM90_TMA_LOAD_MULTICASTES1B_vS1C_EENS_8epilogue10collective18CollectiveEpilogueINS1F_23Sm100TmaWarpSpecializedILi2ELi1ELi40ELb1ELb0EEEJSI_NS5_IJNST_ISF_SC_EENST_ISG_SC_EEEEESJ_SK_SJ_SK_NS1F_6fusion15FusionCallbacksIS1J_NS1N_17LinearCombinationISJ_fSJ_fLNS_15FloatRoundStyleE2EEESI_S1M_JEEENS4_5SM1004TMEM4LOAD26SM100_TMEM_LOAD_16dp256b2xES11_NS12_INS13_ILi1ELi4ELi3EEES16_NST_INS5_IJS17_NSA_ILi16EEEEEENS5_IJS1Y_SC_EEEEEEENS4_17SM75_U32x4_LDSM_NENS4_14SM90_TMA_STOREES22_NS4_17SM90_U32x4_STSM_NENS4_39AutoVectorizingCopyWithAssumedAlignmentILi128EEEEEEvvEEEEvNT_6ParamsE)
	.align		4
        /*000c*/ 	.word	index@(__assertfail)
	.align		4
        /*0010*/ 	.word	0x00000000
	.align		4
        /*0014*/ 	.word	0xfffffffe
	.align		4
        /*0018*/ 	.word	0x00000000
	.align		4
        /*001c*/ 	.word	0xfffffffd
	.align		4
        /*0020*/ 	.word	0x00000000
	.align		4
        /*0024*/ 	.word	0xfffffffc


//--------------------- .nv.constant4             --------------------------
	.section	.nv.constant4,"a",@progbits
	.align	8
	.align		8
.nv.constant4:
        /*0000*/ 	.dword	__assertfail
	.align		8
        /*0008*/ 	.dword	__unnamed_1
	.align		8
        /*0010*/ 	.dword	__unnamed_2
	.align		8
        /*0018*/ 	.dword	_ZN40_INTERNAL_6578d882_4_k_cu_84eff26f_153774cuda3std3__45__cpo5beginE
	.align		8
        /*0020*/ 	.dword	_ZN40_INTERNAL_6578d882_4_k_cu_84eff26f_153774cuda3std3__45__cpo3endE
	.align		8
        /*0028*/ 	.dword	_ZN40_INTERNAL_6578d882_4_k_cu_84eff26f_153774cuda3std3__45__cpo6cbeginE
	.align		8
        /*0030*/ 	.dword	_ZN40_INTERNAL_6578d882_4_k_cu_84eff26f_153774cuda3std3__45__cpo4cendE
	.align		8
        /*0038*/ 	.dword	_ZN40_INTERNAL_6578d882_4_k_cu_84eff26f_153774cuda3std3__442_GLOBAL__N__6578d882_4_k_cu_84eff26f_153776ignoreE
	.align		8
        /*0040*/ 	.dword	_ZN40_INTERNAL_6578d882_4_k_cu_84eff26f_153774cuda3std3__419piecewise_constructE
	.align		8
        /*0048*/ 	.dword	_ZN40_INTERNAL_6578d882_4_k_cu_84eff26f_153774cuda3std3__48in_placeE
	.align		8
        /*0050*/ 	.dword	_ZN40_INTERNAL_6578d882_4_k_cu_84eff26f_153774cuda3std6ranges3__45__cpo4swapE
	.align		8
        /*0058*/ 	.dword	_ZN40_INTERNAL_6578d882_4_k_cu_84eff26f_153774cuda3std6ranges3__45__cpo9iter_moveE
	.align		8
        /*0060*/ 	.dword	_ZN40_INTERNAL_6578d882_4_k_cu_84eff26f_153774cute7productE
	.align		8
        /*0068*/ 	.dword	_ZN40_INTERNAL_6578d882_4_k_cu_84eff26f_153774cute1_E
	.align		8
        /*0070*/ 	.dword	$str$25
	.align		8
        /*0078*/ 	.dword	$str$26
	.align		8
        /*0080*/ 	.dword	$str$27
	.align		8
        /*0088*/ 	.dword	$str$28


//--------------------- .text._ZN7cutlass13device_kernelINS_4gemm6kernel13GemmUniversalIN4cute5tupleIJiiiiEEENS1_10collective13CollectiveMmaINS1_35MainloopSm100TmaUmmaWarpSpecializedILi2ELi2ELi4ENS5_IJNS4_1CILi2EEENSA_ILi1EEESC_EEEEENS5_IJNSA_ILi64EEENSA_ILi80EEENSA_ILi256EEEEEENS_10bfloat16_tENS5_IJlSC_lEEESJ_SK_NS4_8TiledMMAINS4_8MMA_AtomIJNS4_20SM100_MMA_F16BF16_SSISJ_SJ_fLi64ELi80ELNS4_4UMMA5MajorE0ELSP_0ELNSO_7ScaleInE0ELSQ_0EEEEEENS4_6LayoutINS5_IJSC_SC_SC_EEENS5_IJNSA_ILi0EEESV_SV_EEEEENS5_IJNS4_10UnderscoreESY_SY_EEEEENS4_13SM90_TMA_LOADENS4_14ComposedLayoutINS4_7SwizzleILi3ELi4ELi3EEENS4_18smem_ptr_flag_bitsILi16EEENST_INS5_IJNSA_ILi8EEESF_EEENS5_IJSF_SC_EEEEEEEvNS4_8identityENS4_23SM90_TMA_LOAD_MULTICASTES1B_vS1C_EENS_8epilogue10collective18CollectiveEpilogueINS1F_23Sm100TmaWarpSpecializedILi2ELi1ELi40ELb1ELb0EEEJSI_NS5_IJNST_ISF_SC_EENST_ISG_SC_EEEEESJ_SK_SJ_SK_NS1F_6fusion15FusionCallbacksIS1J_NS1N_17LinearCombinationISJ_fSJ_fLNS_15FloatRoundStyleE2EEESI_S1M_JEEENS4_5SM1004TMEM4LOAD26SM100_TMEM_LOAD_16dp256b2xES11_NS12_INS13_ILi1ELi4ELi3EEES16_NST_INS5_IJS17_NSA_ILi16EEEEEENS5_IJS1Y_SC_EEEEEEENS4_17SM75_U32x4_LDSM_NENS4_14SM90_TMA_STOREES22_NS4_17SM90_U32x4_STSM_NENS4_39AutoVectorizingCopyWithAssumedAlignmentILi128EEEEEEvvEEEEvNT_6ParamsE --------------------------
	.section	.text._ZN7cutlass13device_kernelINS_4gemm6kernel13GemmUniversalIN4cute5tupleIJiiiiEEENS1_10collective13CollectiveMmaINS1_35MainloopSm100TmaUmmaWarpSpecializedILi2ELi2ELi4ENS5_IJNS4_1CILi2EEENSA_ILi1EEESC_EEEEENS5_IJNSA_ILi64EEENSA_ILi80EEENSA_ILi256EEEEEENS_10bfloat16_tENS5_IJlSC_lEEESJ_SK_NS4_8TiledMMAINS4_8MMA_AtomIJNS4_20SM100_MMA_F16BF16_SSISJ_SJ_fLi64ELi80ELNS4_4UMMA5MajorE0ELSP_0ELNSO_7ScaleInE0ELSQ_0EEEEEENS4_6LayoutINS5_IJSC_SC_SC_EEENS5_IJNSA_ILi0EEESV_SV_EEEEENS5_IJNS4_10UnderscoreESY_SY_EEEEENS4_13SM90_TMA_LOADENS4_14ComposedLayoutINS4_7SwizzleILi3ELi4ELi3EEENS4_18smem_ptr_flag_bitsILi16EEENST_INS5_IJNSA_ILi8EEESF_EEENS5_IJSF_SC_EEEEEEEvNS4_8identityENS4_23SM90_TMA_LOAD_MULTICASTES1B_vS1C_EENS_8epilogue10collective18CollectiveEpilogueINS1F_23Sm100TmaWarpSpecializedILi2ELi1ELi40ELb1ELb0EEEJSI_NS5_IJNST_ISF_SC_EENST_ISG_SC_EEEEESJ_SK_SJ_SK_NS1F_6fusion15FusionCallbacksIS1J_NS1N_17LinearCombinationISJ_fSJ_fLNS_15FloatRoundStyleE2EEESI_S1M_JEEENS4_5SM1004TMEM4LOAD26SM100_TMEM_LOAD_16dp256b2xES11_NS12_INS13_ILi1ELi4ELi3EEES16_NST_INS5_IJS17_NSA_ILi16EEEEEENS5_IJS1Y_SC_EEEEEEENS4_17SM75_U32x4_LDSM_NENS4_14SM90_TMA_STOREES22_NS4_17SM90_U32x4_STSM_NENS4_39AutoVectorizingCopyWithAssumedAlignmentILi128EEEEEEvvEEEEvNT_6ParamsE,"ax",@progbits
	.align	128
.text._ZN7cutlass13device_kernelINS_4gemm6kernel13GemmUniversalIN4cute5tupleIJiiiiEEENS1_10collective13CollectiveMmaINS1_35MainloopSm100TmaUmmaWarpSpecializedILi2ELi2ELi4ENS5_IJNS4_1CILi2EEENSA_ILi1EEESC_EEEEENS5_IJNSA_ILi64EEENSA_ILi80EEENSA_ILi256EEEEEENS_10bfloat16_tENS5_IJlSC_lEEESJ_SK_NS4_8TiledMMAINS4_8MMA_AtomIJNS4_20SM100_MMA_F16BF16_SSISJ_SJ_fLi64ELi80ELNS4_4UMMA5MajorE0ELSP_0ELNSO_7ScaleInE0ELSQ_0EEEEEENS4_6LayoutINS5_IJSC_SC_SC_EEENS5_IJNSA_ILi0EEESV_SV_EEEEENS5_IJNS4_10UnderscoreESY_SY_EEEEENS4_13SM90_TMA_LOADENS4_14ComposedLayoutINS4_7SwizzleILi3ELi4ELi3EEENS4_18smem_ptr_flag_bitsILi16EEENST_INS5_IJNSA_ILi8EEESF_EEENS5_IJSF_SC_EEEEEEEvNS4_8identityENS4_23SM90_TMA_LOAD_MULTICASTES1B_vS1C_EENS_8epilogue10collective18CollectiveEpilogueINS1F_23Sm100TmaWarpSpecializedILi2ELi1ELi40ELb1ELb0EEEJSI_NS5_IJNST_ISF_SC_EENST_ISG_SC_EEEEESJ_SK_SJ_SK_NS1F_6fusion15FusionCallbacksIS1J_NS1N_17LinearCombinationISJ_fSJ_fLNS_15FloatRoundStyleE2EEESI_S1M_JEEENS4_5SM1004TMEM4LOAD26SM100_TMEM_LOAD_16dp256b2xES11_NS12_INS13_ILi1ELi4ELi3EEES16_NST_INS5_IJS17_NSA_ILi16EEEEEENS5_IJS1Y_SC_EEEEEEENS4_17SM75_U32x4_LDSM_NENS4_14SM90_TMA_STOREES22_NS4_17SM90_U32x4_STSM_NENS4_39AutoVectorizingCopyWithAssumedAlignmentILi128EEEEEEvvEEEEvNT_6ParamsE:
        .type           _ZN7cutlass13device_kernelINS_4gemm6kernel13GemmUniversalIN4cute5tupleIJiiiiEEENS1_10collective13CollectiveMmaINS1_35MainloopSm100TmaUmmaWarpSpecializedILi2ELi2ELi4ENS5_IJNS4_1CILi2EEENSA_ILi1EEESC_EEEEENS5_IJNSA_ILi64EEENSA_ILi80EEENSA_ILi256EEEEEENS_10bfloat16_tENS5_IJlSC_lEEESJ_SK_NS4_8TiledMMAINS4_8MMA_AtomIJNS4_20SM100_MMA_F16BF16_SSISJ_SJ_fLi64ELi80ELNS4_4UMMA5MajorE0ELSP_0ELNSO_7ScaleInE0ELSQ_0EEEEEENS4_6LayoutINS5_IJSC_SC_SC_EEENS5_IJNSA_ILi0EEESV_SV_EEEEENS5_IJNS4_10UnderscoreESY_SY_EEEEENS4_13SM90_TMA_LOADENS4_14ComposedLayoutINS4_7SwizzleILi3ELi4ELi3EEENS4_18smem_ptr_flag_bitsILi16EEENST_INS5_IJNSA_ILi8EEESF_EEENS5_IJSF_SC_EEEEEEEvNS4_8identityENS4_23SM90_TMA_LOAD_MULTICASTES1B_vS1C_EENS_8epilogue10collective18CollectiveEpilogueINS1F_23Sm100TmaWarpSpecializedILi2ELi1ELi40ELb1ELb0EEEJSI_NS5_IJNST_ISF_SC_EENST_ISG_SC_EEEEESJ_SK_SJ_SK_NS1F_6fusion15FusionCallbacksIS1J_NS1N_17LinearCombinationISJ_fSJ_fLNS_15FloatRoundStyleE2EEESI_S1M_JEEENS4_5SM1004TMEM4LOAD26SM100_TMEM_LOAD_16dp256b2xES11_NS12_INS13_ILi1ELi4ELi3EEES16_NST_INS5_IJS17_NSA_ILi16EEEEEENS5_IJS1Y_SC_EEEEEEENS4_17SM75_U32x4_LDSM_NENS4_14SM90_TMA_STOREES22_NS4_17SM90_U32x4_STSM_NENS4_39AutoVectorizingCopyWithAssumedAlignmentILi128EEEEEEvvEEEEvNT_6ParamsE,@function
        .size           _ZN7cutlass13device_kernelINS_4gemm6kernel13GemmUniversalIN4cute5tupleIJiiiiEEENS1_10collective13CollectiveMmaINS1_35MainloopSm100TmaUmmaWarpSpecializedILi2ELi2ELi4ENS5_IJNS4_1CILi2EEENSA_ILi1EEESC_EEEEENS5_IJNSA_ILi64EEENSA_ILi80EEENSA_ILi256EEEEEENS_10bfloat16_tENS5_IJlSC_lEEESJ_SK_NS4_8TiledMMAINS4_8MMA_AtomIJNS4_20SM100_MMA_F16BF16_SSISJ_SJ_fLi64ELi80ELNS4_4UMMA5MajorE0ELSP_0ELNSO_7ScaleInE0ELSQ_0EEEEEENS4_6LayoutINS5_IJSC_SC_SC_EEENS5_IJNSA_ILi0EEESV_SV_EEEEENS5_IJNS4_10UnderscoreESY_SY_EEEEENS4_13SM90_TMA_LOADENS4_14ComposedLayoutINS4_7SwizzleILi3ELi4ELi3EEENS4_18smem_ptr_flag_bitsILi16EEENST_INS5_IJNSA_ILi8EEESF_EEENS5_IJSF_SC_EEEEEEEvNS4_8identityENS4_23SM90_TMA_LOAD_MULTICASTES1B_vS1C_EENS_8epilogue10collective18CollectiveEpilogueINS1F_23Sm100TmaWarpSpecializedILi2ELi1ELi40ELb1ELb0EEEJSI_NS5_IJNST_ISF_SC_EENST_ISG_SC_EEEEESJ_SK_SJ_SK_NS1F_6fusion15FusionCallbacksIS1J_NS1N_17LinearCombinationISJ_fSJ_fLNS_15FloatRoundStyleE2EEESI_S1M_JEEENS4_5SM1004TMEM4LOAD26SM100_TMEM_LOAD_16dp256b2xES11_NS12_INS13_ILi1ELi4ELi3EEES16_NST_INS5_IJS17_NSA_ILi16EEEEEENS5_IJS1Y_SC_EEEEEEENS4_17SM75_U32x4_LDSM_NENS4_14SM90_TMA_STOREES22_NS4_17SM90_U32x4_STSM_NENS4_39AutoVectorizingCopyWithAssumedAlignmentILi128EEEEEEvvEEEEvNT_6ParamsE,(.L_x_146 - _ZN7cutlass13device_kernelINS_4gemm6kernel13GemmUniversalIN4cute5tupleIJiiiiEEENS1_10collective13CollectiveMmaINS1_35MainloopSm100TmaUmmaWarpSpecializedILi2ELi2ELi4ENS5_IJNS4_1CILi2EEENSA_ILi1EEESC_EEEEENS5_IJNSA_ILi64EEENSA_ILi80EEENSA_ILi256EEEEEENS_10bfloat16_tENS5_IJlSC_lEEESJ_SK_NS4_8TiledMMAINS4_8MMA_AtomIJNS4_20SM100_MMA_F16BF16_SSISJ_SJ_fLi64ELi80ELNS4_4UMMA5MajorE0ELSP_0ELNSO_7ScaleInE0ELSQ_0EEEEEENS4_6LayoutINS5_IJSC_SC_SC_EEENS5_IJNSA_ILi0EEESV_SV_EEEEENS5_IJNS4_10UnderscoreESY_SY_EEEEENS4_13SM90_TMA_LOADENS4_14ComposedLayoutINS4_7SwizzleILi3ELi4ELi3EEENS4_18smem_ptr_flag_bitsILi16EEENST_INS5_IJNSA_ILi8EEESF_EEENS5_IJSF_SC_EEEEEEEvNS4_8identityENS4_23SM90_TMA_LOAD_MULTICASTES1B_vS1C_EENS_8epilogue10collective18CollectiveEpilogueINS1F_23Sm100TmaWarpSpecializedILi2ELi1ELi40ELb1ELb0EEEJSI_NS5_IJNST_ISF_SC_EENST_ISG_SC_EEEEESJ_SK_SJ_SK_NS1F_6fusion15FusionCallbacksIS1J_NS1N_17LinearCombinationISJ_fSJ_fLNS_15FloatRoundStyleE2EEESI_S1M_JEEENS4_5SM1004TMEM4LOAD26SM100_TMEM_LOAD_16dp256b2xES11_NS12_INS13_ILi1ELi4ELi3EEES16_NST_INS5_IJS17_NSA_ILi16EEEEEENS5_IJS1Y_SC_EEEEEEENS4_17SM75_U32x4_LDSM_NENS4_14SM90_TMA_STOREES22_NS4_17SM90_U32x4_STSM_NENS4_39AutoVectorizingCopyWithAssumedAlignmentILi128EEEEEEvvEEEEvNT_6ParamsE)
        .other          _ZN7cutlass13device_kernelINS_4gemm6kernel13GemmUniversalIN4cute5tupleIJiiiiEEENS1_10collective13CollectiveMmaINS1_35MainloopSm100TmaUmmaWarpSpecializedILi2ELi2ELi4ENS5_IJNS4_1CILi2EEENSA_ILi1EEESC_EEEEENS5_IJNSA_ILi64EEENSA_ILi80EEENSA_ILi256EEEEEENS_10bfloat16_tENS5_IJlSC_lEEESJ_SK_NS4_8TiledMMAINS4_8MMA_AtomIJNS4_20SM100_MMA_F16BF16_SSISJ_SJ_fLi64ELi80ELNS4_4UMMA5MajorE0ELSP_0ELNSO_7ScaleInE0ELSQ_0EEEEEENS4_6LayoutINS5_IJSC_SC_SC_EEENS5_IJNSA_ILi0EEESV_SV_EEEEENS5_IJNS4_10UnderscoreESY_SY_EEEEENS4_13SM90_TMA_LOADENS4_14ComposedLayoutINS4_7SwizzleILi3ELi4ELi3EEENS4_18smem_ptr_flag_bitsILi16EEENST_INS5_IJNSA_ILi8EEESF_EEENS5_IJSF_SC_EEEEEEEvNS4_8identityENS4_23SM90_TMA_LOAD_MULTICASTES1B_vS1C_EENS_8epilogue10collective18CollectiveEpilogueINS1F_23Sm100TmaWarpSpecializedILi2ELi1ELi40ELb1ELb0EEEJSI_NS5_IJNST_ISF_SC_EENST_ISG_SC_EEEEESJ_SK_SJ_SK_NS1F_6fusion15FusionCallbacksIS1J_NS1N_17LinearCombinationISJ_fSJ_fLNS_15FloatRoundStyleE2EEESI_S1M_JEEENS4_5SM1004TMEM4LOAD26SM100_TMEM_LOAD_16dp256b2xES11_NS12_INS13_ILi1ELi4ELi3EEES16_NST_INS5_IJS17_NSA_ILi16EEEEEENS5_IJS1Y_SC_EEEEEEENS4_17SM75_U32x4_LDSM_NENS4_14SM90_TMA_STOREES22_NS4_17SM90_U32x4_STSM_NENS4_39AutoVectorizingCopyWithAssumedAlignmentILi128EEEEEEvvEEEEvNT_6ParamsE,@"STO_CUDA_ENTRY STV_DEFAULT"
_ZN7cutlass13device_kernelINS_4gemm6kernel13GemmUniversalIN4cute5tupleIJiiiiEEENS1_10collective13CollectiveMmaINS1_35MainloopSm100TmaUmmaWarpSpecializedILi2ELi2ELi4ENS5_IJNS4_1CILi2EEENSA_ILi1EEESC_EEEEENS5_IJNSA_ILi64EEENSA_ILi80EEENSA_ILi256EEEEEENS_10bfloat16_tENS5_IJlSC_lEEESJ_SK_NS4_8TiledMMAINS4_8MMA_AtomIJNS4_20SM100_MMA_F16BF16_SSISJ_SJ_fLi64ELi80ELNS4_4UMMA5MajorE0ELSP_0ELNSO_7ScaleInE0ELSQ_0EEEEEENS4_6LayoutINS5_IJSC_SC_SC_EEENS5_IJNSA_ILi0EEESV_SV_EEEEENS5_IJNS4_10UnderscoreESY_SY_EEEEENS4_13SM90_TMA_LOADENS4_14ComposedLayoutINS4_7SwizzleILi3ELi4ELi3EEENS4_18smem_ptr_flag_bitsILi16EEENST_INS5_IJNSA_ILi8EEESF_EEENS5_IJSF_SC_EEEEEEEvNS4_8identityENS4_23SM90_TMA_LOAD_MULTICASTES1B_vS1C_EENS_8epilogue10collective18CollectiveEpilogueINS1F_23Sm100TmaWarpSpecializedILi2ELi1ELi40ELb1ELb0EEEJSI_NS5_IJNST_ISF_SC_EENST_ISG_SC_EEEEESJ_SK_SJ_SK_NS1F_6fusion15FusionCallbacksIS1J_NS1N_17LinearCombinationISJ_fSJ_fLNS_15FloatRoundStyleE2EEESI_S1M_JEEENS4_5SM1004TMEM4LOAD26SM100_TMEM_LOAD_16dp256b2xES11_NS12_INS13_ILi1ELi4ELi3EEES16_NST_INS5_IJS17_NSA_ILi16EEEEEENS5_IJS1Y_SC_EEEEEEENS4_17SM75_U32x4_LDSM_NENS4_14SM90_TMA_STOREES22_NS4_17SM90_U32x4_STSM_NENS4_39AutoVectorizingCopyWithAssumedAlignmentILi128EEEEEEvvEEEEvNT_6ParamsE:
[----:B------:R-:W1:Y:S01]  /*0000*/  LDC R1, c[0x0][0x37c] ;  /* 0x0000df00ff017b82 */ /* 0x000e620000000800 */
[----:B------:R-:W2:Y:S01]  /*0010*/  S2R R106, SR_TID.X ;  /* 0x00000000006a7919 */ /* 0x000ea20000002100 */
[----:B------:R-:W3:Y:S01]  /*0020*/  LDCU.64 UR8, c[0x0][0x890] ;  /* 0x00011200ff0877ac */ /* 0x000ee20008000a00 */
[----:B------:R-:W-:Y:S02]  /*0030*/  PRMT R97, RZ, 0x7610, R97 ;  /* 0x00007610ff617816 */ /* 0x000fe40000000061 */
[----:B------:R-:W-:Y:S01]  /*0040*/  ELECT P4, URZ, PT ;  /* 0x0000000000ff782f */ /* 0x000fe20003880000 */
[----:B---3--:R-:W-:-:S04]  /*0050*/  UISETP.NE.U32.AND UP0, UPT, UR8, URZ, UPT ;  /* 0x000000ff0800728c */ /* 0x008fc8000bf05070 */
[----:B------:R-:W-:Y:S01]  /*0060*/  UISETP.NE.AND.EX UP0, UPT, UR9, URZ, UPT, UP0 ;  /* 0x000000ff0900728c */ /* 0x000fe2000bf05300 */
[----:B--2---:R-:W-:-:S05]  /*0070*/  SHF.R.U32.HI R98, RZ, 0x5, R106 ;  /* 0x00000005ff627819 */ /* 0x004fca000001166a */
[----:B------:R-:W2:Y:S02]  /*0080*/  SHFL.IDX PT, R0, R98, RZ, 0x1f ;  /* 0x00001fff62007589 */ /* 0x000ea400000e0000 */
[----:B--2---:R-:W-:Y:S01]  /*0090*/  R2UR UR18, R0 ;  /* 0x00000000001272ca */ /* 0x004fe200000e0000 */
[----:B-1----:R-:W-:-:S14]  /*00a0*/  BRA.U UP0, `(.L_x_0) ;  /* 0x0000000100307547 */ /* 0x002fdc000b800000 */
[----:B------:R-:W1:Y:S02]  /*00b0*/  LDCU.64 UR4, c[0x0][0x888] ;  /* 0x00011100ff0477ac */ /* 0x000e640008000a00 */
[----:B-1----:R-:W-:-:S04]  /*00c0*/  UISETP.NE.U32.AND UP0, UPT, UR4, URZ, UPT ;  /* 0x000000ff0400728c */ /* 0x002fc8000bf05070 */
[----:B------:R-:W-:-:S09]  /*00d0*/  UISETP.NE.AND.EX UP0, UPT, UR5, URZ, UPT, UP0 ;  /* 0x000000ff0500728c */ /* 0x000fd2000bf05300 */
[----:B------:R-:W-:Y:S05]  /*00e0*/  BRA.U !UP0, `(.L_x_1) ;  /* 0x0000000108147547 */ /* 0x000fea000b800000 */
[----:B------:R-:W1:Y:S01]  /*00f0*/  LDC.64 R58, c[0x0][0x888] ;  /* 0x00022200ff3a7b82 */ /* 0x000e620000000a00 */
[----:B------:R-:W1:Y:S02]  /*0100*/  LDCU.64 UR4, c[0x0][0x358] ;  /* 0x00006b00ff0477ac */ /* 0x000e640008000a00 */
[----:B-1----:R1:W5:Y:S01]  /*0110*/  LDG.E R58, desc[UR4][R58.64] ;  /* 0x000000043a3a7981 */ /* 0x002362000c1e1900 */
[----:B------:R-:W-:Y:S01]  /*0120*/  HFMA2 R97, -RZ, RZ, 0, 5.9604644775390625e-08 ;  /* 0x00000001ff617431 */ /* 0x000fe200000001ff */
[----:B------:R-:W-:Y:S05]  /*0130*/  BRA `(.L_x_0) ;  /* 0x00000000000c7947 */ /* 0x000fea0003800000 */
.L_x_1:
[----:B------:R-:W1:Y:S01]  /*0140*/  LDCU UR4, c[0x0][0x880] ;  /* 0x00011000ff0477ac */ /* 0x000e620008000800 */
[----:B------:R-:W-:Y:S01]  /*0150*/  HFMA2 R97, -RZ, RZ, 0, 5.9604644775390625e-08 ;  /* 0x00000001ff617431 */ /* 0x000fe200000001ff */
[----:B-1----:R-:W-:-:S07]  /*0160*/  MOV R58, UR4 ;  /* 0x00000004003a7c02 */ /* 0x002fce0008000f00 */
.L_x_0:
[----:B------:R-:W2:Y:S02]  /*0170*/  LDCU.64 UR4, c[0x0][0x8b0] ;  /* 0x00011600ff0477ac */ /* 0x000ea40008000a00 */
[----:B--2---:R-:W-:-:S04]  /*0180*/  UISETP.NE.U32.AND UP0, UPT, UR4, URZ, UPT ;  /* 0x000000ff0400728c */ /* 0x004fc8000bf05070 */
[----:B------:R-:W-:-:S09]  /*0190*/  UISETP.NE.AND.EX UP0, UPT, UR5, URZ, UPT, UP0 ;  /* 0x000000ff0500728c */ /* 0x000fd2000bf05300 */
[----:B------:R-:W-:Y:S05]  /*01a0*/  BRA.U UP0, `(.L_x_2) ;  /* 0x0000000100287547 */ /* 0x000fea000b800000 */
[----:B------:R-:W2:Y:S02]  /*01b0*/  LDCU.64 UR4, c[0x0][0x8a8] ;  /* 0x00011500ff0477ac */ /* 0x000ea40008000a00 */
[----:B--2---:R-:W-:-:S04]  /*01c0*/  UISETP.NE.U32.AND UP0, UPT, UR4, URZ, UPT ;  /* 0x000000ff0400728c */ /* 0x004fc8000bf05070 */
[----:B------:R-:W-:-:S09]  /*01d0*/  UISETP.NE.AND.EX UP0, UPT, UR5, URZ, UPT, UP0 ;  /* 0x000000ff0500728c */ /* 0x000fd2000bf05300 */
[----:B------:R-:W-:Y:S05]  /*01e0*/  BRA.U !UP0, `(.L_x_3) ;  /* 0x0000000108107547 */ /* 0x000fea000b800000 */
[----:B------:R-:W2:Y:S01]  /*01f0*/  LDC.64 R2, c[0x0][0x8a8] ;  /* 0x00022a00ff027b82 */ /* 0x000ea20000000a00 */
[----:B------:R-:W2:Y:S02]  /*0200*/  LDCU.64 UR4, c[0x0][0x358] ;  /* 0x00006b00ff0477ac */ /* 0x000ea40008000a00 */
[----:B--2---:R2:W5:Y:S01]  /*0210*/  LDG.E R57, desc[UR4][R2.64] ;  /* 0x0000000402397981 */ /* 0x004562000c1e1900 */
[----:B------:R-:W-:Y:S05]  /*0220*/  BRA `(.L_x_2) ;  /* 0x0000000000087947 */ /* 0x000fea0003800000 */
.L_x_3:
[----:B------:R-:W2:Y:S02]  /*0230*/  LDCU UR4, c[0x0][0x8a0] ;  /* 0x00011400ff0477ac */ /* 0x000ea40008000800 */
[----:B--2---:R-:W-:Y:S02]  /*0240*/  MOV R57, UR4 ;  /* 0x0000000400397c02 */ /* 0x004fe40008000f00 */
.L_x_2:
[----:B------:R-:W-:Y:S01]  /*0250*/  IMAD.U32 R0, RZ, RZ, UR18 ;  /* 0x00000012ff007e24 */ /* 0x000fe2000f8e00ff */
[----:B------:R-:W-:Y:S04]  /*0260*/  BSSY.RECONVERGENT B0, `(.L_x_4) ;  /* 0x000000c000007945 */ /* 0x000fe80003800200 */
[C---:B------:R-:W-:Y:S02]  /*0270*/  ISETP.NE.OR P1, PT, R0.reuse, 0x1, !P4 ;  /* 0x000000010000780c */ /* 0x040fe40006725670 */
[----:B------:R-:W-:-:S11]  /*0280*/  ISETP.NE.OR P0, PT, R0, 0x3, !P4 ;  /* 0x000000030000780c */ /* 0x000fd60006705670 */
[----:B------:R-:W-:Y:S05]  /*0290*/  @P1 BRA `(.L_x_5) ;  /* 0x0000000000201947 */ /* 0x000fea0003800000 */
[----:B------:R-:W3:Y:S02]  /*02a0*/  LDCU.64 UR4, c[0x0][0x348] ;  /* 0x00006900ff0477ac */ /* 0x000ee40008000a00 */
[----:B---3--:R-:W-:Y:S02]  /*02b0*/  UIADD3 UR6, UP1, UPT, UR4, 0x80, URZ ;  /* 0x0000008004067890 */ /* 0x008fe4000ff3e0ff */
[----:B------:R-:W-:Y:S02]  /*02c0*/  UIADD3 UR4, UP0, UPT, UR4, 0x180, URZ ;  /* 0x0000018004047890 */ /* 0x000fe4000ff1e0ff */
[----:B------:R-:W-:Y:S02]  /*02d0*/  UIADD3.X UR7, UPT, UPT, URZ, UR5, URZ, UP1, !UPT ;  /* 0x00000005ff077290 */ /* 0x000fe40008ffe4ff */
[----:B------:R-:W-:-:S07]  /*02e0*/  UIADD3.X UR5, UPT, UPT, URZ, UR5, URZ, UP0, !UPT ;  /* 0x00000005ff057290 */ /* 0x000fce00087fe4ff */
[----:B------:R3:W-:Y:S02]  /*02f0*/  UTMACCTL.PF [UR6] ;  /* 0x00000000060079b9 */ /* 0x0007e40008040000 */
[----:B------:R3:W-:Y:S02]  /*0300*/  UTMACCTL.PF [UR4] ;  /* 0x00000000040079b9 */ /* 0x0007e40008040000 */
[----:B---3--:R-:W-:Y:S01]  /*0310*/  NOP ;  /* 0x0000000000007918 */ /* 0x008fe20000000000 */
.L_x_5:
[----:B------:R-:W-:Y:S05]  /*0320*/  BSYNC.RECONVERGENT B0 ;  /* 0x0000000000007941 */ /* 0x000fea0003800200 */
.L_x_4:
[----:B------:R-:W-:Y:S04]  /*0330*/  BSSY.RECONVERGENT B0, `(.L_x_6) ;  /* 0x000000a000007945 */ /* 0x000fe80003800200 */
        /* <DEDUP_REMOVED lines=9> */
.L_x_7:
[----:B------:R-:W-:Y:S05]  /*03d0*/  BSYNC.RECONVERGENT B0 ;  /* 0x0000000000007941 */ /* 0x000fea0003800200 */
.L_x_6:
[----:B------:R-:W3:Y:S01]  /*03e0*/  LDCU.64 UR4, c[0x0][0x888] ;  /* 0x00011100ff0477ac */ /* 0x000ee20008000a00 */
[----:B------:R-:W-:Y:S02]  /*03f0*/  UISETP.EQ.U32.AND UP1, UPT, UR8, URZ, UPT ;  /* 0x000000ff0800728c */ /* 0x000fe4000bf22070 */
[----:B------:R-:W-:Y:S02]  /*0400*/  UPLOP3.LUT UP3, UPT, UPT, UPT, UPT, 0x80, 0x8 ;  /* 0x000000000008789c */ /* 0x000fe40003f6f070 */
[----:B---3--:R-:W-:-:S04]  /*0410*/  UISETP.NE.U32.AND UP0, UPT, UR4, URZ, UPT ;  /* 0x000000ff0400728c */ /* 0x008fc8000bf05070 */
[----:B------:R-:W-:-:S04]  /*0420*/  UISETP.NE.AND.EX UP2, UPT, UR5, URZ, UPT, UP0 ;  /* 0x000000ff0500728c */ /* 0x000fc8000bf45300 */
[----:B------:R-:W-:-:S04]  /*0430*/  UISETP.EQ.OR.EX UP4, UPT, UR9, URZ, !UP2, UP1 ;  /* 0x000000ff0900728c */ /* 0x000fc8000d782710 */
[----:B------:R-:W-:-:S05]  /*0440*/  UP2UR UR61, UPR, URZ, 0x10 ;  /* 0x00000010ff3d7883 */ /* 0x000fca0008000000 */
[----:B------:R-:W-:Y:S07]  /*0450*/  BRA.U !UP4, `(.L_x_8) ;  /* 0x000000010c207547 */ /* 0x000fee000b800000 */
[----:B------:R-:W-:Y:S01]  /*0460*/  UISETP.NE.U32.AND UP1, UPT, UR8, URZ, UPT ;  /* 0x000000ff0800728c */ /* 0x000fe2000bf25070 */
[----:B-----5:R-:W-:Y:S01]  /*0470*/  FSETP.NEU.AND P0, PT, R58, RZ, PT ;  /* 0x000000ff3a00720b */ /* 0x020fe20003f0d000 */
[----:B------:R-:W-:Y:S02]  /*0480*/  USEL UR4, URZ, 0xffffffff, UP2 ;  /* 0xffffffffff047887 */ /* 0x000fe40009000000 */
[----:B------:R-:W-:-:S10]  /*0490*/  UISETP.NE.AND.EX UP1, UPT, UR9, URZ, UPT, UP1 ;  /* 0x000000ff0900728c */ /* 0x000fd4000bf25310 */
[----:B------:R-:W-:Y:S01]  /*04a0*/  VOTEU.ANY UP0, P0 ;  /* 0x0000000000ff7886 */ /* 0x000fe20000000100 */
[----:B------:R-:W-:-:S04]  /*04b0*/  @!UP1 USEL UR4, URZ, 0xffffffff, UP0 ;  /* 0xffffffffff049887 */ /* 0x000fc80008000000 */
[----:B------:R-:W-:-:S04]  /*04c0*/  ULOP3.LUT UR4, UR4, 0x1, URZ, 0xc0, !UPT ;  /* 0x0000000104047892 */ /* 0x000fc8000f8ec0ff */
[----:B------:R-:W-:-:S11]  /*04d0*/  UISETP.NE.U32.AND UP3, UPT, UR4, 0x1, UPT ;  /* 0x000000010400788c */ /* 0x000fd6000bf65070 */
.L_x_8:
[----:B--2---:R-:W2:Y:S01]  /*04e0*/  SHFL.IDX PT, R2, R98, RZ, 0x1f ;  /* 0x00001fff62027589 */ /* 0x004ea200000e0000 */
[----:B------:R-:W-:Y:S01]  /*04f0*/  UISETP.NE.AND UP5, UPT, UR18, 0x2, UPT ;  /* 0x000000021200788c */ /* 0x000fe2000bfa5270 */
[----:B--2---:R-:W-:-:S13]  /*0500*/  ISETP.NE.AND P0, PT, R2, RZ, PT ;  /* 0x000000ff0200720c */ /* 0x004fda0003f05270 */
[----:B------:R-:W-:Y:S05]  /*0510*/  @P0 BRA `(.L_x_9) ;  /* 0x0000000000480947 */ /* 0x000fea0003800000 */
[----:B------:R-:W2:Y:S01]  /*0520*/  S2UR UR4, SR_CgaCtaId ;  /* 0x00000000000479c3 */ /* 0x000ea20000008800 */
[----:B------:R-:W-:Y:S01]  /*0530*/  UMOV UR5, 0x400 ;  /* 0x0000040000057882 */ /* 0x000fe20000000000 */
[----:B------:R-:W-:Y:S01]  /*0540*/  UMOV UR8, 0x1 ;  /* 0x0000000100087882 */ /* 0x000fe20000000000 */
[----:B------:R-:W-:Y:S01]  /*0550*/  UMOV UR6, 0x2 ;  /* 0x0000000200067882 */ /* 0x000fe20000000000 */
[----:B------:R-:W-:-:S04]  /*0560*/  UIADD3 UR8, UPT, UPT, -UR8, 0x100000, URZ ;  /* 0x0010000008087890 */ /* 0x000fc8000fffe1ff */
[----:B------:R-:W-:Y:S02]  /*0570*/  USHF.L.U32 UR9, UR8, 0xb, URZ ;  /* 0x0000000b08097899 */ /* 0x000fe400080006ff */
[----:B------:R-:W-:Y:S02]  /*0580*/  USHF.L.U32 UR8, UR8, 0x1, URZ ;  /* 0x0000000108087899 */ /* 0x000fe400080006ff */
[----:B------:R-:W-:-:S04]  /*0590*/  UIADD3 UR6, UPT, UPT, -UR6, 0x100000, URZ ;  /* 0x0010000006067890 */ /* 0x000fc8000fffe1ff */
[----:B------:R-:W-:Y:S02]  /*05a0*/  USHF.L.U32 UR7, UR6, 0xb, URZ ;  /* 0x0000000b06077899 */ /* 0x000fe400080006ff */
[----:B------:R-:W-:Y:S01]  /*05b0*/  USHF.L.U32 UR6, UR6, 0x1, URZ ;  /* 0x0000000106067899 */ /* 0x000fe200080006ff */
[----:B------:R-:W-:Y:S01]  /*05c0*/  ELECT P0, URZ, PT ;  /* 0x0000000000ff782f */ /* 0x000fe20003800000 */
[----:B--2---:R-:W-:Y:S01]  /*05d0*/  ULEA UR4, UR4, UR5, 0x18 ;  /* 0x0000000504047291 */ /* 0x004fe2000f8ec0ff */
[----:B------:R-:W2:Y:S11]  /*05e0*/  FENCE.VIEW.ASYNC.S ;  /* 0x00000000000073c6 */ /* 0x000eb60000000000 */
[----:B--2---:R2:W3:Y:S01]  /*05f0*/  SYNCS.EXCH.64 URZ, [UR4], UR8 ;  /* 0x0000000804ff75b2 */ /* 0x0044e20008000100 */
[----:B------:R2:W4:Y:S01]  /*0600*/  SYNCS.EXCH.64 URZ, [UR4+0x10], UR6 ;  /* 0x0000100604ff75b2 */ /* 0x0005220008000100 */
[----:B------:R2:W1:Y:S01]  /*0610*/  SYNCS.EXCH.64 URZ, [UR4+0x8], UR8 ;  /* 0x0000080804ff75b2 */ /* 0x0004620008000100 */
[----:B------:R2:W1:Y:S01]  /*0620*/  SYNCS.EXCH.64 URZ, [UR4+0x18], UR6 ;  /* 0x0000180604ff75b2 */ /* 0x0004620008000100 */
[----:B------:R-:W-:Y:S01]  /*0630*/  NOP ;  /* 0x0000000000007918 */ /* 0x000fe20000000000 */
.L_x_9:
[----:B------:R-:W2:Y:S01]  /*0640*/  SHFL.IDX PT, R2, R98, RZ, 0x1f ;  /* 0x00001fff62027589 */ /* 0x000ea200000e0000 */
[----:B------:R-:W-:Y:S01]  /*0650*/  NOP ;  /* 0x0000000000007918 */ /* 0x000fe20000000000 */
[----:B--2---:R-:W-:-:S13]  /*0660*/  ISETP.NE.AND P0, PT, R2, 0x1, PT ;  /* 0x000000010200780c */ /* 0x004fda0003f05270 */
        /* <DEDUP_REMOVED lines=14> */
[----:B--2---:R2:W1:Y:S01]  /*0750*/  SYNCS.EXCH.64 URZ, [UR4+0x20], UR8 ;  /* 0x0000200804ff75b2 */ /* 0x0044620008000100 */
[----:B------:R2:W1:Y:S01]  /*0760*/  SYNCS.EXCH.64 URZ, [UR4+0x30], UR6 ;  /* 0x0000300604ff75b2 */ /* 0x0004620008000100 */
[----:B------:R2:W1:Y:S01]  /*0770*/  SYNCS.EXCH.64 URZ, [UR4+0x28], UR8 ;  /* 0x0000280804ff75b2 */ /* 0x0004620008000100 */
[----:B------:R2:W1:Y:S01]  /*0780*/  SYNCS.EXCH.64 URZ, [UR4+0x38], UR6 ;  /* 0x0000380604ff75b2 */ /* 0x0004620008000100 */
[----:B------:R-:W-:Y:S01]  /*0790*/  NOP ;  /* 0x0000000000007918 */ /* 0x000fe20000000000 */
.L_x_10:
[----:B------:R-:W3:Y:S01]  /*07a0*/  SHFL.IDX PT, R2, R98, RZ, 0x1f ;  /* 0x00001fff62027589 */ /* 0x000ee200000e0000 */
[----:B------:R-:W-:Y:S01]  /*07b0*/  NOP ;  /* 0x0000000000007918 */ /* 0x000fe20000000000 */
[----:B---3--:R-:W-:-:S13]  /*07c0*/  ISETP.NE.AND P0, PT, R2, 0x3, PT ;  /* 0x000000030200780c */ /* 0x008fda0003f05270 */
[----:B------:R-:W-:Y:S05]  /*07d0*/  @P0 BRA `(.L_x_11) ;  /* 0x0000000000300947 */ /* 0x000fea0003800000 */
[----:B--2---:R-:W2:Y:S01]  /*07e0*/  S2UR UR4, SR_CgaCtaId ;  /* 0x00000000000479c3 */ /* 0x004ea20000008800 */
[----:B------:R-:W-:Y:S01]  /*07f0*/  UMOV UR6, 0x400 ;  /* 0x0000040000067882 */ /* 0x000fe20000000000 */
[----:B------:R-:W-:Y:S01]  /*0800*/  UMOV UR5, 0x20 ;  /* 0x0000002000057882 */ /* 0x000fe20000000000 */
[----:B------:R-:W-:Y:S01]  /*0810*/  ELECT P0, URZ, PT ;  /* 0x0000000000ff782f */ /* 0x000fe20003800000 */
[----:B--2---:R-:W-:Y:S02]  /*0820*/  ULEA UR6, UR4, UR6, 0x18 ;  /* 0x0000000604067291 */ /* 0x004fe4000f8ec0ff */
[----:B------:R-:W-:-:S04]  /*0830*/  UIADD3 UR4, UPT, UPT, -UR5, 0x100000, URZ ;  /* 0x0010000005047890 */ /* 0x000fc8000fffe1ff */
[----:B------:R-:W-:Y:S02]  /*0840*/  USHF.L.U32 UR5, UR4, 0xb, URZ ;  /* 0x0000000b04057899 */ /* 0x000fe400080006ff */
[----:B------:R-:W-:Y:S01]  /*0850*/  USHF.L.U32 UR4, UR4, 0x1, URZ ;  /* 0x0000000104047899 */ /* 0x000fe200080006ff */
[----:B------:R-:W2:Y:S11]  /*0860*/  FENCE.VIEW.ASYNC.S ;  /* 0x00000000000073c6 */ /* 0x000eb60000000000 */
[----:B--2---:R3:W2:Y:S01]  /*0870*/  SYNCS.EXCH.64 URZ, [UR6+0x40], UR4 ;  /* 0x0000400406ff75b2 */ /* 0x0046a20008000100 */
[----:B------:R3:W1:Y:S02]  /*0880*/  SYNCS.EXCH.64 URZ, [UR6+0x48], UR4 ;  /* 0x0000480406ff75b2 */ /* 0x0006640008000100 */
[----:B---3--:R-:W-:Y:S01]  /*0890*/  NOP ;  /* 0x0000000000007918 */ /* 0x008fe20000000000 */
.L_x_11:
[----:B------:R-:W3:Y:S01]  /*08a0*/  SHFL.IDX PT, R2, R98, RZ, 0x1f ;  /* 0x00001fff62027589 */ /* 0x000ee200000e0000 */
[----:B------:R-:W-:Y:S01]  /*08b0*/  NOP ;  /* 0x0000000000007918 */ /* 0x000fe20000000000 */
[----:B---3--:R-:W-:-:S13]  /*08c0*/  ISETP.NE.AND P0, PT, R2, 0x4, PT ;  /* 0x000000040200780c */ /* 0x008fda0003f05270 */
[----:B------:R-:W-:Y:S05]  /*08d0*/  @P0 BRA `(.L_x_12) ;  /* 0x00000000004c0947 */ /* 0x000fea0003800000 */
[----:B--2---:R-:W2:Y:S01]  /*08e0*/  S2UR UR6, SR_CgaCtaId ;  /* 0x00000000000679c3 */ /* 0x004ea20000008800 */
[----:B------:R-:W-:Y:S01]  /*08f0*/  UMOV UR4, 0x1e0 ;  /* 0x000001e000047882 */ /* 0x000fe20000000000 */
[----:B------:R-:W-:Y:S01]  /*0900*/  UMOV UR5, 0x400 ;  /* 0x0000040000057882 */ /* 0x000fe20000000000 */
[----:B------:R-:W-:Y:S01]  /*0910*/  USEL UR4, UR4, 0x1a0, UP3 ;  /* 0x000001a004047887 */ /* 0x000fe20009800000 */
[----:B------:R-:W-:Y:S01]  /*0920*/  UMOV UR8, 0x1 ;  /* 0x0000000100087882 */ /* 0x000fe20000000000 */
[----:B------:R-:W-:Y:S01]  /*0930*/  ELECT P0, URZ, PT ;  /* 0x0000000000ff782f */ /* 0x000fe20003800000 */
[----:B------:R-:W-:-:S04]  /*0940*/  UIADD3 UR8, UPT, UPT, -UR8, 0x100000, URZ ;  /* 0x0010000008087890 */ /* 0x000fc8000fffe1ff */
[----:B------:R-:W-:Y:S02]  /*0950*/  USHF.L.U32 UR9, UR8, 0xb, URZ ;  /* 0x0000000b08097899 */ /* 0x000fe400080006ff */
[----:B------:R-:W-:Y:S02]  /*0960*/  USHF.L.U32 UR8, UR8, 0x1, URZ ;  /* 0x0000000108087899 */ /* 0x000fe400080006ff */
[----:B--2---:R-:W-:Y:S02]  /*0970*/  ULEA UR6, UR6, UR5, 0x18 ;  /* 0x0000000506067291 */ /* 0x004fe4000f8ec0ff */
[----:B------:R-:W-:-:S04]  /*0980*/  UIADD3 UR4, UPT, UPT, -UR4, 0x100000, URZ ;  /* 0x0010000004047890 */ /* 0x000fc8000fffe1ff */
[----:B------:R-:W-:Y:S02]  /*0990*/  USHF.L.U32 UR5, UR4, 0xb, URZ ;  /* 0x0000000b04057899 */ /* 0x000fe400080006ff */
[----:B------:R-:W-:Y:S01]  /*09a0*/  USHF.L.U32 UR4, UR4, 0x1, URZ ;  /* 0x0000000104047899 */ /* 0x000fe200080006ff */
[----:B------:R-:W2:Y:S03]  /*09b0*/  FENCE.VIEW.ASYNC.S ;  /* 0x00000000000073c6 */ /* 0x000ea60000000000 */
[----:B--2---:R3:W2:Y:S08]  /*09c0*/  SYNCS.EXCH.64 URZ, [UR6+0x50], UR8 ;  /* 0x0000500806ff75b2 */ /* 0x0046b00008000100 */
[----:B------:R3:W1:Y:S01]  /*09d0*/  SYNCS.EXCH.64 URZ, [UR6+0x60], UR4 ;  /* 0x0000600406ff75b2 */ /* 0x0006620008000100 */
[----:B------:R3:W1:Y:S01]  /*09e0*/  SYNCS.EXCH.64 URZ, [UR6+0x58], UR8 ;  /* 0x0000580806ff75b2 */ /* 0x0006620008000100 */
[----:B------:R3:W1:Y:S02]  /*09f0*/  SYNCS.EXCH.64 URZ, [UR6+0x68], UR4 ;  /* 0x0000680406ff75b2 */ /* 0x0006640008000100 */
[----:B---3--:R-:W-:Y:S01]  /*0a00*/  NOP ;  /* 0x0000000000007918 */ /* 0x008fe20000000000 */
.L_x_12:
[----:B------:R-:W3:Y:S01]  /*0a10*/  SHFL.IDX PT, R2, R98, RZ, 0x1f ;  /* 0x00001fff62027589 */ /* 0x000ee200000e0000 */
[----:B------:R-:W-:Y:S01]  /*0a20*/  NOP ;  /* 0x0000000000007918 */ /* 0x000fe20000000000 */
[----:B---3--:R-:W-:-:S13]  /*0a30*/  ISETP.NE.AND P0, PT, R2, 0x5, PT ;  /* 0x000000050200780c */ /* 0x008fda0003f05270 */
[----:B------:R-:W-:Y:S05]  /*0a40*/  @P0 BRA `(.L_x_13) ;  /* 0x0000000000580947 */ /* 0x000fea0003800000 */
[----:B--2---:R-:W2:Y:S01]  /*0a50*/  S2UR UR4, SR_CgaCtaId ;  /* 0x00000000000479c3 */ /* 0x004ea20000008800 */
        /* <DEDUP_REMOVED lines=12> */
[----:B--2---:R3:W2:Y:S01]  /*0b20*/  SYNCS.EXCH.64 URZ, [UR4+0x70], UR8 ;  /* 0x0000700804ff75b2 */ /* 0x0046a20008000100 */
[----:B------:R3:W1:Y:S01]  /*0b30*/  SYNCS.EXCH.64 URZ, [UR4+0x90], UR6 ;  /* 0x0000900604ff75b2 */ /* 0x0006620008000100 */
[----:B------:R3:W1:Y:S01]  /*0b40*/  SYNCS.EXCH.64 URZ, [UR4+0x78], UR8 ;  /* 0x0000780804ff75b2 */ /* 0x0006620008000100 */
[----:B------:R3:W1:Y:S01]  /*0b50*/  SYNCS.EXCH.64 URZ, [UR4+0x98], UR6 ;  /* 0x0000980604ff75b2 */ /* 0x0006620008000100 */
[----:B------:R3:W1:Y:S01]  /*0b60*/  SYNCS.EXCH.64 URZ, [UR4+0x80], UR8 ;  /* 0x0000800804ff75b2 */ /* 0x0006620008000100 */
[----:B------:R3:W1:Y:S01]  /*0b70*/  SYNCS.EXCH.64 URZ, [UR4+0xa0], UR6 ;  /* 0x0000a00604ff75b2 */ /* 0x0006620008000100 */
[----:B------:R3:W1:Y:S01]  /*0b80*/  SYNCS.EXCH.64 URZ, [UR4+0x88], UR8 ;  /* 0x0000880804ff75b2 */ /* 0x0006620008000100 */
[----:B------:R3:W1:Y:S02]  /*0b90*/  SYNCS.EXCH.64 URZ, [UR4+0xa8], UR6 ;  /* 0x0000a80604ff75b2 */ /* 0x0006640008000100 */
[----:B---3--:R-:W-:Y:S01]  /*0ba0*/  NOP ;  /* 0x0000000000007918 */ /* 0x008fe20000000000 */
.L_x_13:
[----:B------:R-:W3:Y:S01]  /*0bb0*/  SHFL.IDX PT, R2, R98, RZ, 0x1f ;  /* 0x00001fff62027589 */ /* 0x000ee200000e0000 */
[----:B------:R-:W1:Y:S01]  /*0bc0*/  S2UR UR39, SR_CgaCtaId ;  /* 0x00000000002779c3 */ /* 0x000e620000008800 */
[----:B------:R-:W-:Y:S01]  /*0bd0*/  NOP ;  /* 0x0000000000007918 */ /* 0x000fe20000000000 */
[----:B---3--:R-:W-:-:S13]  /*0be0*/  ISETP.NE.AND P0, PT, R2, 0x3, PT ;  /* 0x000000030200780c */ /* 0x008fda0003f05270 */
[----:B-1----:R-:W-:Y:S05]  /*0bf0*/  @P0 BRA `(.L_x_14) ;  /* 0x0000000000340947 */ /* 0x002fea0003800000 */
[----:B--2---:R-:W-:Y:S01]  /*0c00*/  UMOV UR4, 0x400 ;  /* 0x0000040000047882 */ /* 0x004fe20000000000 */
[----:B------:R-:W-:Y:S01]  /*0c10*/  UMOV UR6, 0x20 ;  /* 0x0000002000067882 */ /* 0x000fe20000000000 */
[----:B------:R-:W-:Y:S02]  /*0c20*/  ULEA UR4, UR39, UR4, 0x18 ;  /* 0x0000000427047291 */ /* 0x000fe4000f8ec0ff */
[----:B------:R-:W-:-:S04]  /*0c30*/  UIADD3 UR6, UPT, UPT, -UR6, 0x100000, URZ ;  /* 0x0010000006067890 */ /* 0x000fc8000fffe1ff */
[----:B------:R-:W-:Y:S02]  /*0c40*/  USHF.L.U32 UR7, UR6, 0xb, URZ ;  /* 0x0000000b06077899 */ /* 0x000fe400080006ff */
[----:B------:R-:W-:Y:S01]  /*0c50*/  USHF.L.U32 UR6, UR6, 0x1, URZ ;  /* 0x0000000106067899 */ /* 0x000fe200080006ff */
[----:B------:R-:W-:Y:S01]  /*0c60*/  ELECT P0, URZ, PT ;  /* 0x0000000000ff782f */ /* 0x000fe20003800000 */
[----:B------:R-:W1:Y:S10]  /*0c70*/  FENCE.VIEW.ASYNC.S ;  /* 0x00000000000073c6 */ /* 0x000e740000000000 */
[----:B-1----:R1:W3:Y:S01]  /*0c80*/  SYNCS.EXCH.64 URZ, [UR4+0xb0], UR6 ;  /* 0x0000b00604ff75b2 */ /* 0x0022e20008000100 */
[----:B------:R1:W2:Y:S01]  /*0c90*/  SYNCS.EXCH.64 URZ, [UR4+0xc0], UR6 ;  /* 0x0000c00604ff75b2 */ /* 0x0002a20008000100 */
[----:B------:R1:W1:Y:S01]  /*0ca0*/  SYNCS.EXCH.64 URZ, [UR4+0xb8], UR6 ;  /* 0x0000b80604ff75b2 */ /* 0x0002620008000100 */
[----:B------:R1:W1:Y:S01]  /*0cb0*/  SYNCS.EXCH.64 URZ, [UR4+0xc8], UR6 ;  /* 0x0000c80604ff75b2 */ /* 0x0002620008000100 */
[----:B------:R-:W-:Y:S01]  /*0cc0*/  NOP ;  /* 0x0000000000007918 */ /* 0x000fe20000000000 */
.L_x_14:
[----:B-12---:R-:W1:Y:S01]  /*0cd0*/  LDCU UR4, c[0x0][0x36c] ;  /* 0x00006d80ff0477ac */ /* 0x006e620008000800 */
[----:B------:R-:W-:Y:S01]  /*0ce0*/  ISETP.NE.OR P4, PT, R0, 0x2, !P4 ;  /* 0x000000020000780c */ /* 0x000fe20006785670 */
[----:B------:R-:W-:Y:S01]  /*0cf0*/  NOP ;  /* 0x0000000000007918 */ /* 0x000fe20000000000 */
[----:B------:R-:W-:Y:S01]  /*0d00*/  LOP3.LUT R0, R106, 0x1f, RZ, 0xc0, !PT ;  /* 0x0000001f6a007812 */ /* 0x000fe200078ec0ff */
[----:B------:R-:W-:Y:S02]  /*0d10*/  UISETP.NE.AND UP4, UPT, UR18, URZ, UPT ;  /* 0x000000ff1200728c */ /* 0x000fe4000bf85270 */
[----:B-1----:R-:W-:-:S09]  /*0d20*/  UISETP.EQ.U32.AND UP6, UPT, UR4, 0x1, UPT ;  /* 0x000000010400788c */ /* 0x002fd2000bfc2070 */
[----:B------:R-:W-:Y:S05]  /*0d30*/  BRA.U !UP6, `(.L_x_15) ;  /* 0x000000010e087547 */ /* 0x000fea000b800000 */
[----:B---34-:R-:W-:Y:S01]  /*0d40*/  UCGABAR_ARV ;  /* 0x00000000000079c7 */ /* 0x018fe20008000000 */
[----:B------:R-:W-:Y:S05]  /*0d50*/  BRA `(.L_x_16) ;  /* 0x0000000000047947 */ /* 0x000fea0003800000 */
.L_x_15:
[----:B---34-:R-:W-:Y:S01]  /*0d60*/  NOP ;  /* 0x0000000000007918 */ /* 0x018fe20000000000 */
.L_x_16:
[----:B------:R-:W1:Y:S01]  /*0d70*/  S2UR UR46, SR_CTAID.X ;  /* 0x00000000002e79c3 */ /* 0x000e620000002500 */
[----:B------:R-:W-:-:S05]  /*0d80*/  CS2R.32 R100, SR_CgaSize ;  /* 0x0000000000647805 */ /* 0x000fca0000008a00 */
[----:B------:R-:W-:-:S05]  /*0d90*/  IMAD R100, R100, -0xa0, RZ ;  /* 0xffffff6064647824 */ /* 0x000fca00078e02ff */
[----:B------:R-:W-:-:S14]  /*0da0*/  R2UR UR5, R100 ;  /* 0x00000000640572ca */ /* 0x000fdc00000e0000 */
[----:B------:R-:W2:Y:S01]  /*0db0*/  LDCU UR5, c[0x0][UR5+0x2b0] ;  /* 0x00005600050577ac */ /* 0x000ea20008000800 */
[----:B------:R-:W-:-:S05]  /*0dc0*/  CS2R.32 R100, SR_CgaSize ;  /* 0x0000000000647805 */ /* 0x000fca0000008a00 */
[----:B------:R-:W-:-:S05]  /*0dd0*/  IMAD R100, R100, -0xa0, RZ ;  /* 0xffffff6064647824 */ /* 0x000fca00078e02ff */
[----:B------:R-:W-:-:S14]  /*0de0*/  R2UR UR4, R100 ;  /* 0x00000000640472ca */ /* 0x000fdc00000e0000 */
[----:B------:R-:W3:Y:S01]  /*0df0*/  LDCU UR4, c[0x0][UR4+0x2b4] ;  /* 0x00005680040477ac */ /* 0x000ee20008000800 */
[----:B------:R-:W4:Y:S01]  /*0e00*/  S2UR UR48, SR_CTAID.Y ;  /* 0x00000000003079c3 */ /* 0x000f220000002600 */
[----:B------:R-:W-:-:S05]  /*0e10*/  CS2R.32 R100, SR_CgaSize ;  /* 0x0000000000647805 */ /* 0x000fca0000008a00 */
[----:B------:R-:W-:-:S05]  /*0e20*/  IMAD R100, R100, -0xa0, RZ ;  /* 0xffffff6064647824 */ /* 0x000fca00078e02ff */
[----:B------:R-:W-:-:S14]  /*0e30*/  R2UR UR7, R100 ;  /* 0x00000000640772ca */ /* 0x000fdc00000e0000 */
[----:B------:R-:W3:Y:S01]  /*0e40*/  LDCU UR7, c[0x0][UR7+0x2a0] ;  /* 0x00005400070777ac */ /* 0x000ee20008000800 */
[----:B------:R-:W-:-:S05]  /*0e50*/  CS2R.32 R100, SR_CgaSize ;  /* 0x0000000000647805 */ /* 0x000fca0000008a00 */
[----:B------:R-:W-:-:S05]  /*0e60*/  IMAD R100, R100, -0xa0, RZ ;  /* 0xffffff6064647824 */ /* 0x000fca00078e02ff */
[----:B------:R-:W-:-:S14]  /*0e70*/  R2UR UR8, R100 ;  /* 0x00000000640872ca */ /* 0x000fdc00000e0000 */
[----:B------:R-:W3:Y:S01]  /*0e80*/  LDCU UR8, c[0x0][UR8+0x2a4] ;  /* 0x00005480080877ac */ /* 0x000ee20008000800 */
[----:B------:R-:W3:Y:S01]  /*0e90*/  LDCU UR19, c[0x0][0xb24] ;  /* 0x00016480ff1377ac */ /* 0x000ee20008000800 */
[----:B------:R-:W3:Y:S01]  /*0ea0*/  LDCU UR45, c[0x0][0xb24] ;  /* 0x00016480ff2d77ac */ /* 0x000ee20008000800 */
[----:B-1----:R-:W-:Y:S01]  /*0eb0*/  I2FP.F32.U32 R3, UR46 ;  /* 0x0000002e00037c45 */ /* 0x002fe20008201000 */
[----:B------:R-:W1:Y:S04]  /*0ec0*/  LDCU UR22, c[0x0][0xb30] ;  /* 0x00016600ff1677ac */ /* 0x000e680008000800 */
[----:B--2---:R-:W-:Y:S01]  /*0ed0*/  FMUL R3, R3, UR5 ;  /* 0x0000000503037c20 */ /* 0x004fe20008400000 */
[----:B----4-:R-:W-:-:S05]  /*0ee0*/  I2FP.F32.U32 R2, UR48 ;  /* 0x0000003000027c45 */ /* 0x010fca0008201000 */
[----:B------:R-:W2:Y:S01]  /*0ef0*/  F2I.U32.TRUNC.NTZ R3, R3 ;  /* 0x0000000300037305 */ /* 0x000ea2000020f000 */
[----:B---3--:R-:W-:Y:S01]  /*0f00*/  FMUL R2, R2, UR4 ;  /* 0x0000000402027c20 */ /* 0x008fe20008400000 */
[----:B------:R-:W-:-:S04]  /*0f10*/  ULOP3.LUT UR4, UR39, 0x1, URZ, 0xc0, !UPT ;  /* 0x0000000127047892 */ /* 0x000fc8000f8ec0ff */
[----:B------:R-:W-:Y:S02]  /*0f20*/  UISETP.NE.U32.AND UP0, UPT, UR4, 0x1, UPT ;  /* 0x000000010400788c */ /* 0x000fe4000bf05070 */
[----:B------:R-:W3:Y:S02]  /*0f30*/  F2I.U32.TRUNC.NTZ R2, R2 ;  /* 0x0000000200027305 */ /* 0x000ee4000020f000 */
[----:B------:R-:W-:Y:S01]  /*0f40*/  USEL UR29, URZ, 0xa00, UP0 ;  /* 0x00000a00ff1d7887 */ /* 0x000fe20008000000 */
[----:B--2---:R-:W-:Y:S02]  /*0f50*/  R2UR UR5, R3 ;  /* 0x00000000030572ca */ /* 0x004fe400000e0000 */
[----:B---3--:R-:W-:Y:S02]  /*0f60*/  R2UR UR6, R2 ;  /* 0x00000000020672ca */ /* 0x008fe400000e0000 */
[----:B------:R-:W-:-:S09]  /*0f70*/  PRMT R2, RZ, 0x7610, R2 ;  /* 0x00007610ff027816 */ /* 0x000fd20000000002 */
[----:B------:R-:W-:-:S04]  /*0f80*/  UIADD3 UR5, UPT, UPT, -UR5, URZ, URZ ;  /* 0x000000ff05057290 */ /* 0x000fc8000fffe1ff */
[----:B------:R-:W-:Y:S02]  /*0f90*/  UIMAD UR5, UR7, UR5, UR46 ;  /* 0x00000005070572a4 */ /* 0x000fe4000f8e022e */
[----:B------:R-:W-:-:S04]  /*0fa0*/  UIADD3 UR4, UPT, UPT, -UR6, URZ, URZ ;  /* 0x000000ff06047290 */ /* 0x000fc8000fffe1ff */
[----:B------:R-:W-:Y:S01]  /*0fb0*/  IMAD.U32 R100, RZ, RZ, UR5 ;  /* 0x00000005ff647e24 */ /* 0x000fe2000f8e00ff */
[----:B------:R-:W-:-:S06]  /*0fc0*/  UIMAD UR4, UR8, UR4, UR48 ;  /* 0x00000004080472a4 */ /* 0x000fcc000f8e0230 */
[----:B------:R-:W-:Y:S01]  /*0fd0*/  IMAD.U32 R99, RZ, RZ, UR4 ;  /* 0x00000004ff637e24 */ /* 0x000fe2000f8e00ff */
[----:B-1----:R-:W-:Y:S06]  /*0fe0*/  BRA.U UP4, `(.L_x_17) ;  /* 0x00000001042c7547 */ /* 0x002fec000b800000 */
[----:B------:R-:W-:Y:S02]  /*0ff0*/  R2UR UR4, R99 ;  /* 0x00000000630472ca */ /* 0x000fe400000e0000 */
[----:B------:R-:W-:-:S11]  /*1000*/  R2UR UR6, R100 ;  /* 0x00000000640672ca */ /* 0x000fd600000e0000 */
[----:B------:R-:W-:-:S04]  /*1010*/  UISETP.NE.AND UP0, UPT, UR4, URZ, UPT ;  /* 0x000000ff0400728c */ /* 0x000fc8000bf05270 */
[----:B------:R-:W-:-:S04]  /*1020*/  UISETP.EQ.OR UP0, UPT, UR6, URZ, !UP0 ;  /* 0x000000ff0600728c */ /* 0x000fc8000c702670 */
[----:B------:R-:W-:Y:S02]  /*1030*/  USEL UR5, URZ, 0x1, !UP0 ;  /* 0x00000001ff057887 */ /* 0x000fe4000c000000 */
[----:B------:R-:W-:-:S04]  /*1040*/  UISETP.NE.AND UP0, UPT, UR4, URZ, UPT ;  /* 0x000000ff0400728c */ /* 0x000fc8000bf05270 */
[----:B------:R-:W-:Y:S02]  /*1050*/  USEL UR4, URZ, 0x2, UP0 ;  /* 0x00000002ff047887 */ /* 0x000fe40008000000 */
[----:B------:R-:W-:-:S04]  /*1060*/  UISETP.NE.AND UP0, UPT, UR6, 0x1, UPT ;  /* 0x000000010600788c */ /* 0x000fc8000bf05270 */
[----:B------:R-:W-:-:S04]  /*1070*/  USEL UR4, UR4, 0x2, UP0 ;  /* 0x0000000204047887 */ /* 0x000fc80008000000 */
[----:B------:R-:W-:-:S06]  /*1080*/  UIADD3 UR4, UPT, UPT, UR5, UR4, URZ ;  /* 0x0000000405047290 */ /* 0x000fcc000fffe0ff */
[----:B------:R-:W-:-:S07]  /*1090*/  IMAD.U32 R2, RZ, RZ, UR4 ;  /* 0x00000004ff027e24 */ /* 0x000fce000f8e00ff */
.L_x_17:
[----:B------:R-:W1:Y:S01]  /*10a0*/  S2UR UR60, SR_CTAID.Z ;  /* 0x00000000003c79c3 */ /* 0x000e620000002700 */
[----:B------:R-:W-:-:S09]  /*10b0*/  UISETP.GE.AND UP0, UPT, UR19, 0x1, UPT ;  /* 0x000000011300788c */ /* 0x000fd2000bf06270 */
[----:B------:R-:W-:Y:S05]  /*10c0*/  BRA.U !UP0, `(.L_x_18) ;  /* 0x0000000108d07547 */ /* 0x000fea000b800000 */
[----:B------:R-:W2:Y:S01]  /*10d0*/  LDCU UR20, c[0x0][0xb0c] ;  /* 0x00016180ff1477ac */ /* 0x000ea20008000800 */
[----:B------:R-:W3:Y:S01]  /*10e0*/  LDCU.128 UR12, c[0x0][0xb10] ;  /* 0x00016200ff0c77ac */ /* 0x000ee20008000c00 */
[----:B------:R-:W4:Y:S01]  /*10f0*/  LDCU UR6, c[0x0][0x370] ;  /* 0x00006e00ff0677ac */ /* 0x000f220008000800 */
[----:B------:R-:W1:Y:S01]  /*1100*/  LDCU UR7, c[0x0][0x374] ;  /* 0x00006e80ff0777ac */ /* 0x000e620008000800 */
[----:B------:R-:W1:Y:S01]  /*1110*/  LDCU UR21, c[0x0][0xb20] ;  /* 0x00016400ff1577ac */ /* 0x000e620008000800 */
[----:B--2---:R-:W-:Y:S02]  /*1120*/  UISETP.NE.AND UP0, UPT, UR20, 0x1, UPT ;  /* 0x000000011400788c */ /* 0x004fe4000bf05270 */
[----:B---3--:R-:W-:Y:S01]  /*1130*/  UIMAD.WIDE.U32 UR4, UR46, UR12, URZ ;  /* 0x0000000c2e0472a5 */ /* 0x008fe2000f8e00ff */
[----:B------:R-:W2:Y:S01]  /*1140*/  LDCU.64 UR8, c[0x0][0xb28] ;  /* 0x00016500ff0877ac */ /* 0x000ea20008000a00 */
[----:B----4-:R-:W-:Y:S02]  /*1150*/  UIMAD.WIDE.U32 UR10, UR6, UR12, URZ ;  /* 0x0000000c060a72a5 */ /* 0x010fe4000f8e00ff */
[----:B------:R-:W-:-:S02]  /*1160*/  USHF.R.U32.HI UR5, URZ, UR13, UR5 ;  /* 0x0000000dff057299 */ /* 0x000fc40008011605 */
[----:B------:R-:W-:Y:S02]  /*1170*/  UISETP.NE.AND UP1, UPT, UR19, 0x1, UPT ;  /* 0x000000011300788c */ /* 0x000fe4000bf25270 */
[----:B------:R-:W-:Y:S01]  /*1180*/  USEL UR5, UR46, UR5, !UP0 ;  /* 0x000000052e057287 */ /* 0x000fe2000c000000 */
[----:B------:R-:W-:Y:S01]  /*1190*/  UMOV UR10, UR11 ;  /* 0x0000000b000a7c82 */ /* 0x000fe20008000000 */
[----:B------:R-:W-:Y:S02]  /*11a0*/  UIMAD.WIDE.U32 UR16, UR48, UR15, URZ ;  /* 0x0000000f301072a5 */ /* 0x000fe4000f8e00ff */
[----:B------:R-:W-:Y:S02]  /*11b0*/  @UP0 USHF.R.U32.HI UR6, URZ, UR13, UR10 ;  /* 0x0000000dff060299 */ /* 0x000fe4000801160a */
[----:B------:R-:W-:Y:S02]  /*11c0*/  UISETP.NE.AND UP0, UPT, UR14, 0x1, UPT ;  /* 0x000000010e00788c */ /* 0x000fe4000bf05270 */
[----:B-1----:R-:W-:-:S02]  /*11d0*/  UIMAD.WIDE.U32 UR10, UR7, UR15, URZ ;  /* 0x0000000f070a72a5 */ /* 0x002fc4000f8e00ff */
[----:B--2---:R-:W-:Y:S01]  /*11e0*/  UIMAD.WIDE.U32 UR12, UR6, UR8, URZ ;  /* 0x00000008060c72a5 */ /* 0x004fe2000f8e00ff */
[----:B------:R-:W-:Y:S02]  /*11f0*/  UMOV UR4, UR17 ;  /* 0x0000001100047c82 */ /* 0x000fe40008000000 */
[----:B------:R-:W-:Y:S02]  /*1200*/  USHF.R.U32.HI UR4, URZ, UR21, UR4 ;  /* 0x00000015ff047299 */ /* 0x000fe40008011604 */
[----:B------:R-:W-:Y:S02]  /*1210*/  UMOV UR10, UR11 ;  /* 0x0000000b000a7c82 */ /* 0x000fe40008000000 */
[----:B------:R-:W-:Y:S01]  /*1220*/  UMOV UR12, UR13 ;  /* 0x0000000d000c7c82 */ /* 0x000fe20008000000 */
[----:B------:R-:W-:Y:S02]  /*1230*/  @UP0 USHF.R.U32.HI UR7, URZ, UR21, UR10 ;  /* 0x00000015ff070299 */ /* 0x000fe4000801160a */
[----:B------:R-:W-:-:S02]  /*1240*/  USEL UR4, UR48, UR4, !UP0 ;  /* 0x0000000430047287 */ /* 0x000fc4000c000000 */
[----:B------:R-:W-:Y:S02]  /*1250*/  UIMAD.WIDE.U32 UR10, UR7, UR8, URZ ;  /* 0x00000008070a72a5 */ /* 0x000fe4000f8e00ff */
[----:B------:R-:W-:Y:S02]  /*1260*/  @UP1 USHF.R.U32.HI UR6, URZ, UR9, UR12 ;  /* 0x00000009ff061299 */ /* 0x000fe4000801160c */
[----:B------:R-:W-:-:S03]  /*1270*/  UIMAD.WIDE.U32 UR12, UR4, UR8, URZ ;  /* 0x00000008040c72a5 */ /* 0x000fc6000f8e00ff */
[----:B------:R-:W-:Y:S02]  /*1280*/  UMOV UR10, UR11 ;  /* 0x0000000b000a7c82 */ /* 0x000fe40008000000 */
[----:B------:R-:W-:Y:S02]  /*1290*/  @UP1 USHF.R.U32.HI UR7, URZ, UR9, UR10 ;  /* 0x00000009ff071299 */ /* 0x000fe4000801160a */
[----:B------:R-:W-:Y:S02]  /*12a0*/  UIMAD UR10, UR6, UR19, URZ ;  /* 0x00000013060a72a4 */ /* 0x000fe4000f8e02ff */
[----:B------:R-:W-:-:S04]  /*12b0*/  UIMAD UR7, UR7, UR19, URZ ;  /* 0x00000013070772a4 */ /* 0x000fc8000f8e02ff */
[----:B------:R-:W-:-:S03]  /*12c0*/  UISETP.GE.AND UP0, UPT, UR4, UR7, UPT ;  /* 0x000000070400728c */ /* 0x000fc6000bf06270 */
[----:B------:R-:W-:Y:S01]  /*12d0*/  UMOV UR7, UR13 ;  /* 0x0000000d00077c82 */ /* 0x000fe20008000000 */
[----:B------:R-:W-:Y:S02]  /*12e0*/  UISETP.GE.OR UP0, UPT, UR5, UR10, UP0 ;  /* 0x0000000a0500728c */ /* 0x000fe40008706670 */
[----:B------:R-:W-:Y:S02]  /*12f0*/  UIMAD.WIDE.U32 UR10, UR5, UR8, URZ ;  /* 0x00000008050a72a5 */ /* 0x000fe4000f8e00ff */
[----:B------:R-:W-:Y:S02]  /*1300*/  USHF.R.U32.HI UR7, URZ, UR9, UR7 ;  /* 0x00000009ff077299 */ /* 0x000fe40008011607 */
[----:B------:R-:W-:Y:S02]  /*1310*/  UIADD3 UR10, UPT, UPT, -UR4, URZ, URZ ;  /* 0x000000ff040a7290 */ /* 0x000fe4000fffe1ff */
[----:B------:R-:W-:Y:S02]  /*1320*/  USEL UR7, UR4, UR7, !UP1 ;  /* 0x0000000704077287 */ /* 0x000fe4000c800000 */
[----:B------:R-:W-:Y:S01]  /*1330*/  UIMAD UR10, UR14, UR10, UR48 ;  /* 0x0000000a0e0a72a4 */ /* 0x000fe2000f8e0230 */
[----:B------:R-:W-:Y:S01]  /*1340*/  @!UP0 UMOV UR8, UR11 ;  /* 0x0000000b00088c82 */ /* 0x000fe20008000000 */
[----:B------:R-:W-:-:S02]  /*1350*/  UIADD3 UR11, UPT, UPT, -UR5, URZ, URZ ;  /* 0x000000ff050b7290 */ /* 0x000fc4000fffe1ff */
[----:B------:R-:W-:Y:S02]  /*1360*/  @!UP0 USHF.R.U32.HI UR8, URZ, UR9, UR8 ;  /* 0x00000009ff088299 */ /* 0x000fe40008011608 */
[----:B------:R-:W-:Y:S02]  /*1370*/  UIADD3 UR9, UPT, UPT, -UR7, URZ, URZ ;  /* 0x000000ff07097290 */ /* 0x000fe4000fffe1ff */
[----:B------:R-:W-:Y:S02]  /*1380*/  @!UP0 USEL UR8, UR5, UR8, !UP1 ;  /* 0x0000000805088287 */ /* 0x000fe4000c800000 */
[----:B------:R-:W-:Y:S02]  /*1390*/  UIMAD UR9, UR19, UR9, UR4 ;  /* 0x00000009130972a4 */ /* 0x000fe4000f8e0204 */
[----:B------:R-:W-:Y:S02]  /*13a0*/  @!UP0 UIADD3 UR7, UPT, UPT, UR7, -UR8, URZ ;  /* 0x8000000807078290 */ /* 0x000fe4000fffe0ff */
[----:B------:R-:W-:-:S02]  /*13b0*/  @!UP0 UIMAD UR6, UR9, UR6, UR8 ;  /* 0x00000006090682a4 */ /* 0x000fc4000f8e0208 */
[----:B------:R-:W-:Y:S02]  /*13c0*/  @!UP0 UIMAD UR4, UR7, UR19, UR5 ;  /* 0x00000013070482a4 */ /* 0x000fe4000f8e0205 */
[----:B------:R-:W-:Y:S02]  /*13d0*/  UIMAD UR46, UR20, UR11, UR46 ;  /* 0x0000000b142e72a4 */ /* 0x000fe4000f8e022e */
[----:B------:R-:W-:Y:S01]  /*13e0*/  UIMAD UR48, UR4, UR14, UR10 ;  /* 0x0000000e043072a4 */ /* 0x000fe2000f8e020a */
[----:B------:R-:W-:Y:S02]  /*13f0*/  @!UP0 UMOV UR5, UR6 ;  /* 0x0000000600058c82 */ /* 0x000fe40008000000 */
[----:B------:R-:W-:-:S12]  /*1400*/  UIMAD UR46, UR5, UR20, UR46 ;  /* 0x00000014052e72a4 */ /* 0x000fd8000f8e022e */
.L_x_18:
[----:B------:R-:W-:-:S09]  /*1410*/  UISETP.NE.AND UP0, UPT, UR22, 0x1, UPT ;  /* 0x000000011600788c */ /* 0x000fd2000bf05270 */
[----:B------:R-:W-:Y:S05]  /*1420*/  BRA.U UP0, `(.L_x_19) ;  /* 0x0000000100407547 */ /* 0x000fea000b800000 */
[----:B------:R-:W2:Y:S01]  /*1430*/  LDCU.128 UR8, c[0x0][0xb10] ;  /* 0x00016200ff0877ac */ /* 0x000ea20008000c00 */
[----:B------:R-:W3:Y:S01]  /*1440*/  LDCU UR12, c[0x0][0xb0c] ;  /* 0x00016180ff0c77ac */ /* 0x000ee20008000800 */
[----:B------:R-:W4:Y:S01]  /*1450*/  LDCU UR13, c[0x0][0xb20] ;  /* 0x00016400ff0d77ac */ /* 0x000f220008000800 */
[----:B--2---:R-:W-:Y:S02]  /*1460*/  UIMAD.WIDE.U32 UR4, UR46, UR8, URZ ;  /* 0x000000082e0472a5 */ /* 0x004fe4000f8e00ff */
[----:B------:R-:W-:Y:S02]  /*1470*/  UIMAD.WIDE.U32 UR6, UR48, UR11, URZ ;  /* 0x0000000b300672a5 */ /* 0x000fe4000f8e00ff */
[----:B---3--:R-:W-:Y:S02]  /*1480*/  UISETP.NE.AND UP0, UPT, UR12, 0x1, UPT ;  /* 0x000000010c00788c */ /* 0x008fe4000bf05270 */
[----:B------:R-:W-:-:S03]  /*1490*/  USHF.R.U32.HI UR5, URZ, UR9, UR5 ;  /* 0x00000009ff057299 */ /* 0x000fc60008011605 */
[----:B------:R-:W-:Y:S01]  /*14a0*/  UMOV UR4, UR7 ;  /* 0x0000000700047c82 */ /* 0x000fe20008000000 */
[----:B------:R-:W-:Y:S02]  /*14b0*/  USEL UR5, UR46, UR5, !UP0 ;  /* 0x000000052e057287 */ /* 0x000fe4000c000000 */
[----:B------:R-:W-:Y:S02]  /*14c0*/  UISETP.NE.AND UP0, UPT, UR10, 0x1, UPT ;  /* 0x000000010a00788c */ /* 0x000fe4000bf05270 */
[----:B----4-:R-:W-:-:S04]  /*14d0*/  USHF.R.U32.HI UR4, URZ, UR13, UR4 ;  /* 0x0000000dff047299 */ /* 0x010fc80008011604 */
[----:B------:R-:W-:-:S04]  /*14e0*/  USEL UR4, UR48, UR4, !UP0 ;  /* 0x0000000430047287 */ /* 0x000fc8000c000000 */
[----:B------:R-:W-:Y:S02]  /*14f0*/  UIADD3 UR6, UPT, UPT, UR5, -UR4, URZ ;  /* 0x8000000405067290 */ /* 0x000fe4000fffe0ff */
[----:B------:R-:W-:Y:S02]  /*1500*/  UIADD3 UR4, UPT, UPT, -UR5, UR4, URZ ;  /* 0x0000000405047290 */ /* 0x000fe4000fffe1ff */
[----:B------:R-:W-:Y:S02]  /*1510*/  UIMAD UR48, UR6, UR10, UR48 ;  /* 0x0000000a063072a4 */ /* 0x000fe4000f8e0230 */
[----:B------:R-:W-:-:S12]  /*1520*/  UIMAD UR46, UR4, UR12, UR46 ;  /* 0x0000000c042e72a4 */ /* 0x000fd8000f8e022e */
.L_x_19:
[----:B------:R-:W-:Y:S01]  /*1530*/  UISETP.NE.AND UP0, UPT, UR18, 0x2, UPT ;  /* 0x000000021200788c */ /* 0x000fe2000bf05270 */
[----:B------:R-:W-:Y:S09]  /*1540*/  BRA.U !UP6, `(.L_x_20) ;  /* 0x000000010e0c7547 */ /* 0x000ff2000b800000 */
[----:B------:R-:W-:Y:S01]  /*1550*/  UCGABAR_WAIT ;  /* 0x0000000000007dc7 */ /* 0x000fe20008000000 */
[----:B------:R-:W-:Y:S01]  /*1560*/  CCTL.IVALL ;  /* 0x00000000ff00798f */ /* 0x000fe20002000000 */
[----:B------:R-:W-:Y:S05]  /*1570*/  BRA `(.L_x_21) ;  /* 0x0000000000047947 */ /* 0x000fea0003800000 */
.L_x_20:
[----:B------:R-:W-:Y:S06]  /*1580*/  BAR.SYNC.DEFER_BLOCKING 0x0 ;  /* 0x0000000000007b1d */ /* 0x000fec0000010000 */
.L_x_21:
[----:B------:R-:W-:Y:S05]  /*1590*/  BRA.U UP0, `(.L_x_22) ;  /* 0x0000001500b07547 */ /* 0x000fea000b800000 */
[----:B------:R-:W2:Y:S01]  /*15a0*/  LDCU UR6, c[0x0][0x38c] ;  /* 0x00007180ff0677ac */ /* 0x000ea20008000800 */
[----:B------:R-:W-:Y:S01]  /*15b0*/  PLOP3.LUT P2, PT, PT, PT, UP3, 0x80, 0x8 ;  /* 0x000000000008781c */ /* 0x000fe20003f4f038 */
[----:B------:R-:W-:Y:S01]  /*15c0*/  IMAD.MOV.U32 R12, RZ, RZ, 0x1 ;  /* 0x00000001ff0c7424 */ /* 0x000fe200078e00ff */
[----:B------:R-:W-:Y:S01]  /*15d0*/  ISETP.EQ.OR P3, PT, R0, RZ, P4 ;  /* 0x000000ff0000720c */ /* 0x000fe20002762670 */
[----:B------:R-:W-:Y:S01]  /*15e0*/  UISETP.NE.AND UP1, UPT, UR18, URZ, UPT ;  /* 0x000000ff1200728c */ /* 0x000fe2000bf25270 */
[----:B------:R-:W-:Y:S01]  /*15f0*/  PLOP3.LUT P2, PT, P2, PT, PT, 0x8, 0x80 ;  /* 0x000000000080781c */ /* 0x000fe2000174e170 */
[----:B------:R-:W-:Y:S01]  /*1600*/  USEL UR38, URZ, 0x1, UP5 ;  /* 0x00000001ff267887 */ /* 0x000fe2000a800000 */
[----:B------:R-:W-:Y:S01]  /*1610*/  CS2R R10, SRZ ;  /* 0x00000000000a7805 */ /* 0x000fe2000001ff00 */
[----:B------:R-:W-:Y:S01]  /*1620*/  IMAD.MOV.U32 R9, RZ, RZ, RZ ;  /* 0x000000ffff097224 */ /* 0x000fe200078e00ff */
[----:B------:R-:W3:Y:S01]  /*1630*/  LDCU UR62, c[0x0][0x370] ;  /* 0x00006e00ff3e77ac */ /* 0x000ee20008000800 */
[----:B------:R-:W-:Y:S01]  /*1640*/  IMAD.MOV.U32 R8, RZ, RZ, 0x1 ;  /* 0x00000001ff087424 */ /* 0x000fe200078e00ff */
[----:B------:R-:W4:Y:S01]  /*1650*/  LDCU.64 UR54, c[0x0][0x348] ;  /* 0x00006900ff3677ac */ /* 0x000f220008000a00 */
[----:B------:R-:W-:-:S02]  /*1660*/  USHF.R.U32.HI UR66, URZ, 0x6, UR29 ;  /* 0x00000006ff427899 */ /* 0x000fc4000801161d */
[----:B--2---:R-:W-:Y:S02]  /*1670*/  UIADD3 UR5, UPT, UPT, UR6, 0xff, URZ ;  /* 0x000000ff06057890 */ /* 0x004fe4000fffe0ff */
[----:B------:R-:W-:Y:S02]  /*1680*/  UIADD3 UR67, UPT, UPT, UR6, 0x1fe, URZ ;  /* 0x000001fe06437890 */ /* 0x000fe4000fffe0ff */
[----:B------:R-:W-:Y:S01]  /*1690*/  USHF.R.S32.HI UR4, URZ, 0x1f, UR5 ;  /* 0x0000001fff047899 */ /* 0x000fe20008011405 */
[----:B------:R-:W2:Y:S03]  /*16a0*/  LDCU UR61, c[0x0][0x374] ;  /* 0x00006e80ff3d77ac */ /* 0x000ea60008000800 */
[----:B------:R-:W-:Y:S02]  /*16b0*/  ULEA.HI UR4, UR4, UR5, URZ, 0x8 ;  /* 0x0000000504047291 */ /* 0x000fe4000f8f40ff */
[----:B------:R-:W-:-:S02]  /*16c0*/  USEL UR38, UR38, 0x2, UP1 ;  /* 0x0000000226267887 */ /* 0x000fc40008800000 */
[----:B------:R-:W-:Y:S02]  /*16d0*/  USHF.R.S32.HI UR64, URZ, 0x8, UR4 ;  /* 0x00000008ff407899 */ /* 0x000fe40008011404 */
[----:B------:R-:W-:Y:S02]  /*16e0*/  UIADD3 UR4, UPT, UPT, UR6, -0x1, URZ ;  /* 0xffffffff06047890 */ /* 0x000fe4000fffe0ff */
[----:B------:R-:W-:Y:S02]  /*16f0*/  UISETP.LT.U32.AND UP0, UPT, UR64, 0x2, UPT ;  /* 0x000000024000788c */ /* 0x000fe4000bf01070 */
[----:B------:R-:W-:Y:S02]  /*1700*/  UISETP.GE.U32.AND UP2, UPT, UR4, -0x1ff, UPT ;  /* 0xfffffe010400788c */ /* 0x000fe4000bf46070 */
[----:B------:R-:W-:Y:S01]  /*1710*/  USEL UR63, UR64, 0x2, UP0 ;  /* 0x00000002403f7887 */ /* 0x000fe20008000000 */
[----:B------:R-:W-:-:S03]  /*1720*/  UMOV UR23, URZ ;  /* 0x000000ff00177c82 */ /* 0x000fc60008000000 */
[----:B------:R-:W-:Y:S02]  /*1730*/  UIADD3 UR37, UPT, UPT, UR63, -0x1, URZ ;  /* 0xffffffff3f257890 */ /* 0x000fe4000fffe0ff */
[----:B------:R-:W-:-:S03]  /*1740*/  UIADD3 UR65, UPT, UPT, UR64, -UR63, URZ ;  /* 0x8000003f40417290 */ /* 0x000fc6000fffe0ff */
[----:B------:R-:W-:-:S04]  /*1750*/  @UP2 UIADD3 UR37, UPT, UPT, UR63, URZ, URZ ;  /* 0x000000ff3f252290 */ /* 0x000fc8000fffe0ff */
[----:B--234-:R-:W-:-:S12]  /*1760*/  UIADD3 UR37, UPT, UPT, UR37, 0x1, URZ ;  /* 0x0000000125257890 */ /* 0x01cfd8000fffe0ff */
.L_x_46:
[----:B------:R-:W-:Y:S01]  /*1770*/  UISETP.NE.AND UP0, UPT, UR39, URZ, UPT ;  /* 0x000000ff2700728c */ /* 0x000fe2000bf05270 */
[----:B------:R-:W2:Y:S08]  /*1780*/  S2UR UR39, SR_CgaCtaId ;  /* 0x00000000002779c3 */ /* 0x000eb00000008800 */
[----:B---3--:R-:W-:Y:S05]  /*1790*/  BRA.U UP0, `(.L_x_23) ;  /* 0x0000000100347547 */ /* 0x008fea000b800000 */
[----:B------:R-:W3:Y:S01]  /*17a0*/  S2R R0, SR_CgaCtaId ;  /* 0x0000000000007919 */ /* 0x000ee20000008800 */
[----:B------:R-:W-:-:S04]  /*17b0*/  MOV R2, 0x400 ;  /* 0x0000040000027802 */ /* 0x000fc80000000f00 */
[----:B---3--:R-:W-:Y:S02]  /*17c0*/  LEA R0, R0, R2, 0x18 ;  /* 0x0000000200007211 */ /* 0x008fe400078ec0ff */
[----:B------:R-:W-:-:S03]  /*17d0*/  SHF.L.U32 R2, R8, 0x1f, RZ ;  /* 0x0000001f08027819 */ /* 0x000fc600000006ff */
[----:B------:R-:W-:-:S04]  /*17e0*/  IMAD R0, R9, 0x8, R0 ;  /* 0x0000000809007824 */ /* 0x000fc800078e0200 */
[----:B------:R-:W3:Y:S02]  /*17f0*/  SYNCS.PHASECHK.TRANS64.TRYWAIT P0, [R0+URZ+0xc0], R2 ;  /* 0x0000c002000075a7 */ /* 0x000ee400080011ff */
[----:B---3--:R-:W-:Y:S05]  /*1800*/  @!P0 BRA `(.L_x_24) ;  /* 0x0000006400888947 */ /* 0x008fea0003800000 */
.L_x_115:
[----:B------:R-:W-:Y:S01]  /*1810*/  VIADD R9, R9, 0x1 ;  /* 0x0000000109097836 */ /* 0x000fe20000000000 */
[----:B------:R3:W-:Y:S04]  /*1820*/  SYNCS.ARRIVE.TRANS64.A1T0 RZ, [R0+URZ+0xb0], RZ ;  /* 0x0000b0ff00ff79a7 */ /* 0x0007e800081000ff */
[----:B------:R-:W-:-:S04]  /*1830*/  ISETP.NE.AND P0, PT, R9, 0x2, PT ;  /* 0x000000020900780c */ /* 0x000fc80003f05270 */
[----:B------:R-:W-:Y:S02]  /*1840*/  SEL R9, R9, RZ, P0 ;  /* 0x000000ff09097207 */ /* 0x000fe40000000000 */
[----:B---3--:R-:W-:-:S04]  /*1850*/  SEL R0, RZ, 0x1, P0 ;  /* 0x00000001ff007807 */ /* 0x008fc80000000000 */
[----:B------:R-:W-:-:S07]  /*1860*/  LOP3.LUT R8, R8, R0, RZ, 0x3c, !PT ;  /* 0x0000000008087212 */ /* 0x000fce00078e3cff */
.L_x_23:
[----:B------:R-:W-:Y:S01]  /*1870*/  UMOV UR21, 0x400 ;  /* 0x0000040000157882 */ /* 0x000fe20000000000 */
[----:B------:R-:W-:Y:S01]  /*1880*/  SHF.L.U32 R0, R12, 0x1f, RZ ;  /* 0x0000001f0c007819 */ /* 0x000fe200000006ff */
[----:B--2---:R-:W-:Y:S02]  /*1890*/  ULEA UR21, UR39, UR21, 0x18 ;  /* 0x0000001527157291 */ /* 0x004fe4000f8ec0ff */
[----:B------:R-:W-:Y:S02]  /*18a0*/  UISETP.GE.U32.AND UP0, UPT, UR67, 0x1ff, UPT ;  /* 0x000001ff4300788c */ /* 0x000fe4000bf06070 */
[----:B------:R-:W-:Y:S02]  /*18b0*/  ULEA UR4, UR23, UR21, 0x3 ;  /* 0x0000001517047291 */ /* 0x000fe4000f8e18ff */
[----:B------:R-:W-:Y:S02]  /*18c0*/  USHF.L.U32 UR59, UR46, 0x6, URZ ;  /* 0x000000062e3b7899 */ /* 0x000fe400080006ff */
[----:B------:R-:W-:Y:S01]  /*18d0*/  UIMAD UR27, UR48, 0x50, UR66 ;  /* 0x00000050301b78a4 */ /* 0x000fe2000f8e0242 */
[----:B------:R-:W-:-:S04]  /*18e0*/  UMOV UR13, URZ ;  /* 0x000000ff000d7c82 */ /* 0x000fc80008000000 */
[----:B------:R2:W3:Y:S01]  /*18f0*/  SYNCS.PHASECHK.TRANS64.TRYWAIT P1, [UR4+0x10], R0 ;  /* 0x00001000ff0075a7 */ /* 0x0004e20008021104 */
[----:B------:R-:W-:Y:S06]  /*1900*/  BRA.U !UP0, `(.L_x_25) ;  /* 0x0000000508587547 */ /* 0x000fec000b800000 */
[----:B------:R-:W-:Y:S01]  /*1910*/  UMOV UR22, URZ ;  /* 0x000000ff00167c82 */ /* 0x000fe20008000000 */
[----:B------:R-:W-:-:S05]  /*1920*/  UMOV UR6, UR23 ;  /* 0x0000001700067c82 */ /* 0x000fca0008000000 */
.L_x_33:
[----:B------:R-:W-:Y:S01]  /*1930*/  ULEA UR57, UR6, UR21, 0x3 ;  /* 0x0000001506397291 */ /* 0x000fe2000f8e18ff */
[----:B---3--:R-:W-:Y:S01]  /*1940*/  @!P4 MOV R2, 0x12000 ;  /* 0x000120000002c802 */ /* 0x008fe20000000f00 */
[----:B-123--:R-:W-:Y:S10]  /*1950*/  @P1 BRA `(.L_x_26) ;  /* 0x00000000000c1947 */ /* 0x00eff40003800000 */
[----:B------:R-:W-:-:S04]  /*1960*/  SHF.L.U32 R3, R12, 0x1f, RZ ;  /* 0x0000001f0c037819 */ /* 0x000fc800000006ff */
[----:B------:R-:W3:Y:S02]  /*1970*/  SYNCS.PHASECHK.TRANS64.TRYWAIT P0, [UR57+0x10], R3 ;  /* 0x00001003ff0075a7 */ /* 0x000ee40008001139 */
[----:B---3--:R-:W-:Y:S05]  /*1980*/  @!P0 BRA `(.L_x_27) ;  /* 0x00000064003c8947 */ /* 0x008fea0003800000 */
.L_x_26:
[----:B------:R3:W-:Y:S01]  /*1990*/  @!P4 SYNCS.ARRIVE.TRANS64 RZ, [UR57], R2 ;  /* 0x00000002ffffc9a7 */ /* 0x0007e20008000039 */
[----:B------:R-:W-:-:S04]  /*19a0*/  ULOP3.LUT UR4, UR38, 0x2, URZ, 0xfc, !UPT ;  /* 0x0000000226047892 */ /* 0x000fc8000f8efcff */
[----:B------:R-:W-:-:S09]  /*19b0*/  UISETP.NE.AND UP0, UPT, UR4, 0x2, UPT ;  /* 0x000000020400788c */ /* 0x000fd2000bf05270 */
[----:B------:R-:W-:Y:S05]  /*19c0*/  BRA.U UP0, `(.L_x_28) ;  /* 0x0000000100047547 */ /* 0x000fea000b800000 */
[----:B-1----:R-:W-:Y:S05]  /*19d0*/  BPT.TRAP 0x1 ;  /* 0x000000040000795c */ /* 0x002fea0000300000 */
.L_x_28:
[----:B------:R-:W-:Y:S04]  /*19e0*/  BSSY.RECONVERGENT B0, `(.L_x_29) ;  /* 0x0000003000007945 */ /* 0x000fe80003800200 */
[----:B------:R-:W-:Y:S05]  /*19f0*/  @P3 BRA `(.L_x_30) ;  /* 0x0000000000043947 */ /* 0x000fea0003800000 */
[----:B-1----:R-:W-:Y:S05]  /*1a00*/  BPT.TRAP 0x1 ;  /* 0x000000040000795c */ /* 0x002fea0000300000 */
.L_x_30:
[----:B-1----:R-:W-:Y:S05]  /*1a10*/  BSYNC.RECONVERGENT B0 ;  /* 0x0000000000007941 */ /* 0x002fea0003800200 */
.L_x_29:
[----:B------:R-:W-:Y:S01]  /*1a20*/  UIADD3 UR4, UPT, UPT, UR6, 0x1, URZ ;  /* 0x0000000106047890 */ /* 0x000fe2000fffe0ff */
[----:B------:R-:W-:Y:S01]  /*1a30*/  BSSY.RECONVERGENT B0, `(.L_x_31) ;  /* 0x000003e000007945 */ /* 0x000fe20003800200 */
[----:B------:R-:W-:Y:S02]  /*1a40*/  ELECT P0, URZ, PT ;  /* 0x0000000000ff782f */ /* 0x000fe40003800000 */
[----:B------:R-:W-:-:S04]  /*1a50*/  UISETP.NE.AND UP0, UPT, UR4, 0x2, UPT ;  /* 0x000000020400788c */ /* 0x000fc8000bf05270 */
[----:B------:R-:W-:Y:S02]  /*1a60*/  USEL UR5, URZ, 0x1, UP0 ;  /* 0x00000001ff057887 */ /* 0x000fe40008000000 */
[----:B------:R-:W-:-:S04]  /*1a70*/  USEL UR23, UR4, URZ, UP0 ;  /* 0x000000ff04177287 */ /* 0x000fc80008000000 */
[----:B------:R-:W-:Y:S01]  /*1a80*/  ULEA UR4, UR23, UR21, 0x3 ;  /* 0x0000001517047291 */ /* 0x000fe2000f8e18ff */
[----:B------:R-:W-:-:S04]  /*1a90*/  LOP3.LUT R12, R12, UR5, RZ, 0x3c, !PT ;  /* 0x000000050c0c7c12 */ /* 0x000fc8000f8e3cff */
[----:B--2---:R-:W-:-:S04]  /*1aa0*/  SHF.L.U32 R0, R12, 0x1f, RZ ;  /* 0x0000001f0c007819 */ /* 0x004fc800000006ff */
[----:B------:R1:W2:Y:S01]  /*1ab0*/  SYNCS.PHASECHK.TRANS64.TRYWAIT P1, [UR4+0x10], R0 ;  /* 0x00001000ff0075a7 */ /* 0x0002a20008021104 */
[----:B------:R-:W-:Y:S05]  /*1ac0*/  @!P0 BRA `(.L_x_32) ;  /* 0x0000000000d08947 */ /* 0x000fea0003800000 */
[----:B------:R-:W-:Y:S02]  /*1ad0*/  ULEA UR32, UR6, UR21, 0xf ;  /* 0x0000001506207291 */ /* 0x000fe4000f8e78ff */
[----:B------:R-:W-:Y:S02]  /*1ae0*/  UIADD3 UR4, UP1, UPT, UR54, 0x80, URZ ;  /* 0x0000008036047890 */ /* 0x000fe4000ff3e0ff */
[----:B------:R-:W-:Y:S02]  /*1af0*/  UIMAD UR7, UR6, 0x5000, UR29 ;  /* 0x00005000060778a4 */ /* 0x000fe4000f8e021d */
[----:B------:R-:W-:Y:S02]  /*1b00*/  USHF.L.U32 UR58, UR22, 0x8, URZ ;  /* 0x00000008163a7899 */ /* 0x000fe400080006ff */
[----:B------:R-:W-:Y:S02]  /*1b10*/  UIADD3 UR14, UP0, UPT, UR54, 0x180, URZ ;  /* 0x00000180360e7890 */ /* 0x000fe4000ff1e0ff */
[----:B------:R-:W-:-:S02]  /*1b20*/  UIADD3.X UR5, UPT, UPT, URZ, UR55, URZ, UP1, !UPT ;  /* 0x00000037ff057290 */ /* 0x000fc40008ffe4ff */
[----:B------:R-:W-:Y:S02]  /*1b30*/  ULEA UR7, UR7, UR21, 0x1 ;  /* 0x0000001507077291 */ /* 0x000fe4000f8e08ff */
[----:B------:R-:W-:Y:S02]  /*1b40*/  UIADD3 UR56, UPT, UPT, UR32, 0x5300, URZ ;  /* 0x0000530020387890 */ /* 0x000fe4000fffe0ff */
[----:B------:R-:W-:Y:S02]  /*1b50*/  UIADD3 UR50, UPT, UPT, UR58, 0x40, URZ ;  /* 0x000000403a327890 */ /* 0x000fe4000fffe0ff */
[----:B------:R-:W-:Y:S02]  /*1b60*/  UIADD3 UR48, UPT, UPT, UR32, 0x7300, URZ ;  /* 0x0000730020307890 */ /* 0x000fe4000fffe0ff */
[----:B------:R-:W-:Y:S02]  /*1b70*/  UIADD3 UR42, UPT, UPT, UR58, 0x80, URZ ;  /* 0x000000803a2a7890 */ /* 0x000fe4000fffe0ff */
[----:B------:R-:W-:-:S02]  /*1b80*/  UIADD3 UR40, UPT, UPT, UR32, 0x9300, URZ ;  /* 0x0000930020287890 */ /* 0x000fc4000fffe0ff */
[----:B------:R-:W-:Y:S02]  /*1b90*/  UIADD3 UR34, UPT, UPT, UR58, 0xc0, URZ ;  /* 0x000000c03a227890 */ /* 0x000fe4000fffe0ff */
[----:B------:R-:W-:Y:S02]  /*1ba0*/  UIADD3 UR32, UPT, UPT, UR32, 0xb300, URZ ;  /* 0x0000b30020207890 */ /* 0x000fe4000fffe0ff */
[----:B------:R-:W-:Y:S02]  /*1bb0*/  UIADD3.X UR15, UPT, UPT, URZ, UR55, URZ, UP0, !UPT ;  /* 0x00000037ff0f7290 */ /* 0x000fe400087fe4ff */
[----:B------:R-:W-:Y:S02]  /*1bc0*/  UIADD3 UR24, UPT, UPT, UR7, 0x15300, URZ ;  /* 0x0001530007187890 */ /* 0x000fe4000fffe0ff */
[----:B------:R-:W-:Y:S01]  /*1bd0*/  UIADD3 UR8, UPT, UPT, UR7, 0x17b00, URZ ;  /* 0x00017b0007087890 */ /* 0x000fe2000fffe0ff */
[----:B------:R-:W-:Y:S01]  /*1be0*/  UMOV UR30, 0x0 ;  /* 0x00000000001e7882 */ /* 0x000fe20000000000 */
[----:B------:R-:W-:Y:S01]  /*1bf0*/  UMOV UR31, 0x10000000 ;  /* 0x10000000001f7882 */ /* 0x000fe20000000000 */
[----:B------:R-:W-:Y:S01]  /*1c00*/  UMOV UR49, UR57 ;  /* 0x0000003900317c82 */ /* 0x000fe20008000000 */
[----:B------:R-:W-:Y:S01]  /*1c10*/  UMOV UR51, UR59 ;  /* 0x0000003b00337c82 */ /* 0x000fe20008000000 */
[----:B------:R-:W-:Y:S01]  /*1c20*/  UMOV UR52, UR60 ;  /* 0x0000003c00347c82 */ /* 0x000fe20008000000 */
[----:B------:R-:W-:Y:S01]  /*1c30*/  UMOV UR41, UR57 ;  /* 0x0000003900297c82 */ /* 0x000fe20008000000 */
[----:B------:R-:W-:Y:S01]  /*1c40*/  UMOV UR43, UR59 ;  /* 0x0000003b002b7c82 */ /* 0x000fe20008000000 */
[----:B------:R-:W-:Y:S01]  /*1c50*/  UMOV UR44, UR60 ;  /* 0x0000003c002c7c82 */ /* 0x000fe20008000000 */
[----:B------:R-:W-:Y:S01]  /*1c60*/  UTMALDG.3D [UR56], [UR4], desc[UR30] ;  /* 0x00001e38040075b4 */ /* 0x000fe20008011000 */
[----:B------:R-:W-:Y:S01]  /*1c70*/  UMOV UR33, UR57 ;  /* 0x0000003900217c82 */ /* 0x000fe20008000000 */
[----:B------:R-:W-:Y:S01]  /*1c80*/  UMOV UR35, UR59 ;  /* 0x0000003b00237c82 */ /* 0x000fe20008000000 */
[----:B------:R-:W-:Y:S01]  /*1c90*/  UMOV UR36, UR60 ;  /* 0x0000003c00247c82 */ /* 0x000fe20008000000 */
[----:B------:R-:W-:Y:S01]  /*1ca0*/  UMOV UR13, 0x30000 ;  /* 0x00030000000d7882 */ /* 0x000fe20000000000 */
[----:B------:R-:W-:Y:S01]  /*1cb0*/  UMOV UR25, UR57 ;  /* 0x0000003900197c82 */ /* 0x000fe20008000000 */
[----:B------:R-:W-:Y:S01]  /*1cc0*/  UMOV UR28, UR60 ;  /* 0x0000003c001c7c82 */ /* 0x000fe20008000000 */
[----:B------:R-:W-:Y:S01]  /*1cd0*/  UMOV UR26, UR58 ;  /* 0x0000003a001a7c82 */ /* 0x000fe20008000000 */
[----:B------:R-:W-:Y:S01]  /*1ce0*/  UTMALDG.3D [UR48], [UR4], desc[UR30] ;  /* 0x00001e30040075b4 */ /* 0x000fe20008011000 */
[----:B------:R-:W-:Y:S01]  /*1cf0*/  UMOV UR9, UR57 ;  /* 0x0000003900097c82 */ /* 0x000fe20008000000 */
[----:B------:R-:W-:Y:S01]  /*1d00*/  UMOV UR11, UR27 ;  /* 0x0000001b000b7c82 */ /* 0x000fe20008000000 */
[----:B------:R-:W-:Y:S01]  /*1d10*/  UMOV UR12, UR60 ;  /* 0x0000003c000c7c82 */ /* 0x000fe20008000000 */
[----:B------:R-:W-:Y:S01]  /*1d20*/  UMOV UR10, UR50 ;  /* 0x00000032000a7c82 */ /* 0x000fe20008000000 */
[----:B------:R-:W-:Y:S01]  /*1d30*/  UIADD3 UR16, UPT, UPT, UR7, 0x1a300, URZ ;  /* 0x0001a30007107890 */ /* 0x000fe2000fffe0ff */
[----:B------:R-:W-:Y:S01]  /*1d40*/  UMOV UR17, UR57 ;  /* 0x0000003900117c82 */ /* 0x000fe20008000000 */
[----:B------:R-:W-:Y:S01]  /*1d50*/  UTMALDG.3D [UR40], [UR4], desc[UR30] ;  /* 0x00001e28040075b4 */ /* 0x000fe20008011000 */
[----:B------:R-:W-:Y:S01]  /*1d60*/  UMOV UR19, UR27 ;  /* 0x0000001b00137c82 */ /* 0x000fe20008000000 */
[----:B------:R-:W-:Y:S01]  /*1d70*/  UMOV UR20, UR60 ;  /* 0x0000003c00147c82 */ /* 0x000fe20008000000 */
[----:B------:R-:W-:Y:S01]  /*1d80*/  UMOV UR18, UR42 ;  /* 0x0000002a00127c82 */ /* 0x000fe20008000000 */
[----:B------:R-:W-:Y:S01]  /*1d90*/  UTMALDG.3D [UR32], [UR4], desc[UR30] ;  /* 0x00001e20040075b4 */ /* 0x000fe20008011000 */
[----:B------:R-:W-:Y:S01]  /*1da0*/  UTMALDG.3D.MULTICAST [UR24], [UR14], UR13, desc[UR30] ;  /* 0x00001e180e0073b4 */ /* 0x000fe2000801180d */
[----:B------:R4:W-:Y:S01]  /*1db0*/  UTMALDG.3D.MULTICAST [UR8], [UR14], UR13, desc[UR30] ;  /* 0x00001e080e0073b4 */ /* 0x0009e2000801180d */
[----:B------:R1:W-:Y:S01]  /*1dc0*/  UTMALDG.3D.MULTICAST [UR16], [UR14], UR13, desc[UR30] ;  /* 0x00001e100e0073b4 */ /* 0x0003e2000801180d */
[----:B----4-:R-:W-:Y:S01]  /*1dd0*/  UIADD3 UR8, UPT, UPT, UR7, 0x1cb00, URZ ;  /* 0x0001cb0007087890 */ /* 0x010fe2000fffe0ff */
[----:B------:R-:W-:-:S08]  /*1de0*/  UMOV UR10, UR34 ;  /* 0x00000022000a7c82 */ /* 0x000fd00008000000 */
[----:B------:R1:W-:Y:S02]  /*1df0*/  UTMALDG.3D.MULTICAST [UR8], [UR14], UR13, desc[UR30] ;  /* 0x00001e080e0073b4 */ /* 0x0003e4000801180d */
[----:B-1----:R-:W-:Y:S01]  /*1e00*/  NOP ;  /* 0x0000000000007918 */ /* 0x002fe20000000000 */
.L_x_32:
[----:B------:R-:W-:Y:S05]  /*1e10*/  BSYNC.RECONVERGENT B0 ;  /* 0x0000000000007941 */ /* 0x000fea0003800200 */
.L_x_31:
[----:B------:R-:W-:Y:S01]  /*1e20*/  UIADD3 UR22, UPT, UPT, UR22, 0x1, URZ ;  /* 0x0000000116167890 */ /* 0x000fe2000fffe0ff */
[----:B------:R-:W-:Y:S01]  /*1e30*/  UMOV UR6, UR23 ;  /* 0x0000001700067c82 */ /* 0x000fe20008000000 */
[----:B------:R-:W-:Y:S02]  /*1e40*/  UMOV UR13, UR37 ;  /* 0x00000025000d7c82 */ /* 0x000fe40008000000 */
[----:B------:R-:W-:-:S09]  /*1e50*/  UISETP.NE.AND UP0, UPT, UR22, UR37, UPT ;  /* 0x000000251600728c */ /* 0x000fd2000bf05270 */
[----:B------:R-:W-:Y:S05]  /*1e60*/  BRA.U UP0, `(.L_x_33) ;  /* 0xfffffff900b07547 */ /* 0x000fea000b83ffff */
.L_x_25:
[----:B------:R-:W-:Y:S01]  /*1e70*/  ULEA UR4, UR23, UR21, 0x3 ;  /* 0x0000001517047291 */ /* 0x000fe2000f8e18ff */
[----:B-12---:R-:W-:Y:S01]  /*1e80*/  SHF.L.U32 R0, R12, 0x1f, RZ ;  /* 0x0000001f0c007819 */ /* 0x006fe200000006ff */
[----:B------:R-:W-:Y:S01]  /*1e90*/  @!P2 SYNCS.ARRIVE.TRANS64.A1T0 RZ, [UR21+0x48], RZ ;  /* 0x000048ffffffa9a7 */ /* 0x000fe20008100015 */
[----:B------:R-:W-:-:S06]  /*1ea0*/  UISETP.GT.AND UP0, UPT, UR64, UR63, UPT ;  /* 0x0000003f4000728c */ /* 0x000fcc000bf04270 */
[----:B---3--:R1:W2:Y:S03]  /*1eb0*/  SYNCS.PHASECHK.TRANS64.TRYWAIT P1, [UR4+0x10], R0 ;  /* 0x00001000ff0075a7 */ /* 0x0082a60008021104 */
[----:B------:R-:W-:Y:S05]  /*1ec0*/  BRA.U !UP0, `(.L_x_34) ;  /* 0x0000000508547547 */ /* 0x000fea000b800000 */
[----:B------:R-:W-:Y:S01]  /*1ed0*/  UIADD3 UR22, UPT, UPT, UR65, UR13, URZ ;  /* 0x0000000d41167290 */ /* 0x000fe2000fffe0ff */
[----:B------:R-:W-:-:S11]  /*1ee0*/  UMOV UR6, UR23 ;  /* 0x0000001700067c82 */ /* 0x000fd60008000000 */
.L_x_42:
[----:B------:R-:W-:Y:S01]  /*1ef0*/  ULEA UR57, UR6, UR21, 0x3 ;  /* 0x0000001506397291 */ /* 0x000fe2000f8e18ff */
[----:B--2---:R-:W-:Y:S01]  /*1f00*/  @!P4 MOV R2, 0x12000 ;  /* 0x000120000002c802 */ /* 0x004fe20000000f00 */
[----:B--23--:R-:W-:Y:S10]  /*1f10*/  @P1 BRA `(.L_x_35) ;  /* 0x00000000000c1947 */ /* 0x00cff40003800000 */
[----:B------:R-:W-:-:S04]  /*1f20*/  SHF.L.U32 R3, R12, 0x1f, RZ ;  /* 0x0000001f0c037819 */ /* 0x000fc800000006ff */
[----:B------:R-:W2:Y:S02]  /*1f30*/  SYNCS.PHASECHK.TRANS64.TRYWAIT P0, [UR57+0x10], R3 ;  /* 0x00001003ff0075a7 */ /* 0x000ea40008001139 */
[----:B--2---:R-:W-:Y:S05]  /*1f40*/  @!P0 BRA `(.L_x_36) ;  /* 0x0000005c00e48947 */ /* 0x004fea0003800000 */
.L_x_35:
[----:B------:R2:W-:Y:S01]  /*1f50*/  @!P4 SYNCS.ARRIVE.TRANS64 RZ, [UR57], R2 ;  /* 0x00000002ffffc9a7 */ /* 0x0005e20008000039 */
[----:B------:R-:W-:-:S04]  /*1f60*/  ULOP3.LUT UR4, UR38, 0x2, URZ, 0xfc, !UPT ;  /* 0x0000000226047892 */ /* 0x000fc8000f8efcff */
[----:B------:R-:W-:-:S09]  /*1f70*/  UISETP.NE.AND UP0, UPT, UR4, 0x2, UPT ;  /* 0x000000020400788c */ /* 0x000fd2000bf05270 */
[----:B------:R-:W-:Y:S05]  /*1f80*/  BRA.U UP0, `(.L_x_37) ;  /* 0x0000000100047547 */ /* 0x000fea000b800000 */
[----:B------:R-:W-:Y:S05]  /*1f90*/  BPT.TRAP 0x1 ;  /* 0x000000040000795c */ /* 0x000fea0000300000 */
.L_x_37:
[----:B------:R-:W-:Y:S04]  /*1fa0*/  BSSY.RECONVERGENT B0, `(.L_x_38) ;  /* 0x0000003000007945 */ /* 0x000fe80003800200 */
[----:B------:R-:W-:Y:S05]  /*1fb0*/  @P3 BRA `(.L_x_39) ;  /* 0x0000000000043947 */ /* 0x000fea0003800000 */
[----:B------:R-:W-:Y:S05]  /*1fc0*/  BPT.TRAP 0x1 ;  /* 0x000000040000795c */ /* 0x000fea0000300000 */
.L_x_39:
[----:B------:R-:W-:Y:S05]  /*1fd0*/  BSYNC.RECONVERGENT B0 ;  /* 0x0000000000007941 */ /* 0x000fea0003800200 */
.L_x_38:
        /* <DEDUP_REMOVED lines=8> */
[----:B-1----:R-:W-:-:S04]  /*2060*/  SHF.L.U32 R0, R12, 0x1f, RZ ;  /* 0x0000001f0c007819 */ /* 0x002fc800000006ff */
[----:B------:R1:W3:Y:S01]  /*2070*/  SYNCS.PHASECHK.TRANS64.TRYWAIT P1, [UR4+0x10], R0 ;  /* 0x00001000ff0075a7 */ /* 0x0002e20008021104 */
        /* <DEDUP_REMOVED lines=53> */
.L_x_41:
[----:B------:R-:W-:Y:S05]  /*23d0*/  BSYNC.RECONVERGENT B0 ;  /* 0x0000000000007941 */ /* 0x000fea0003800200 */
.L_x_40:
[----:B------:R-:W-:Y:S01]  /*23e0*/  UIADD3 UR13, UPT, UPT, UR13, 0x1, URZ ;  /* 0x000000010d0d7890 */ /* 0x000fe2000fffe0ff */
[----:B------:R-:W-:-:S03]  /*23f0*/  UMOV UR6, UR23 ;  /* 0x0000001700067c82 */ /* 0x000fc60008000000 */
[----:B------:R-:W-:-:S09]  /*2400*/  UISETP.NE.AND UP0, UPT, UR13, UR22, UPT ;  /* 0x000000160d00728c */ /* 0x000fd2000bf05270 */
[----:B------:R-:W-:Y:S05]  /*2410*/  BRA.U UP0, `(.L_x_42) ;  /* 0xfffffff900b47547 */ /* 0x000fea000b83ffff */
.L_x_34:
[C---:B------:R-:W-:Y:S01]  /*2420*/  LEA R3, R11.reuse, UR21, 0x3 ;  /* 0x000000150b037c11 */ /* 0x040fe2000f8e18ff */
[----:B------:R-:W-:Y:S01]  /*2430*/  NOP ;  /* 0x0000000000007918 */ /* 0x000fe20000000000 */
[----:B-1----:R-:W-:Y:S02]  /*2440*/  SHF.L.U32 R0, R10, 0x1f, RZ ;  /* 0x0000001f0a007819 */ /* 0x002fe400000006ff */
[----:B------:R-:W-:Y:S02]  /*2450*/  LEA R4, R11, UR21, 0x4 ;  /* 0x000000150b047c11 */ /* 0x000fe4000f8e20ff */
[----:B------:R-:W1:Y:S02]  /*2460*/  SYNCS.PHASECHK.TRANS64.TRYWAIT P0, [R3+URZ+0x50], R0 ;  /* 0x00005000030075a7 */ /* 0x000e6400080011ff */
[----:B-1----:R-:W-:Y:S05]  /*2470*/  @!P0 BRA `(.L_x_43) ;  /* 0x0000005800b08947 */ /* 0x002fea0003800000 */
.L_x_118:
[----:B------:R-:W4:Y:S01]  /*2480*/  LDS.128 R4, [R4+0xe0] ;  /* 0x0000e00004047984 */ /* 0x000f220000000c00 */
[----:B------:R-:W-:Y:S01]  /*2490*/  UISETP.GE.AND UP0, UPT, UR45, 0x1, UPT ;  /* 0x000000012d00788c */ /* 0x000fe2000bf06270 */
[----:B------:R-:W-:Y:S01]  /*24a0*/  @!PT LDS RZ, [RZ] ;  /* 0x00000000fffff984 */ /* 0x000fe20000000800 */
[----:B------:R-:W-:Y:S01]  /*24b0*/  @!PT LDS RZ, [RZ] ;  /* 0x00000000fffff984 */ /* 0x000fe20000000800 */
[----:B------:R-:W-:Y:S01]  /*24c0*/  @!PT LDS RZ, [RZ] ;  /* 0x00000000fffff984 */ /* 0x000fe20000000800 */
[----:B------:R-:W-:Y:S01]  /*24d0*/  @!PT LDS RZ, [RZ] ;  /* 0x00000000fffff984 */ /* 0x000fe20000000800 */
[----:B------:R1:W-:Y:S06]  /*24e0*/  MEMBAR.ALL.CTA ;  /* 0x0000000000007992 */ /* 0x0003ec0000008000 */
[----:B-1----:R-:W1:Y:S01]  /*24f0*/  FENCE.VIEW.ASYNC.S ;  /* 0x00000000000073c6 */ /* 0x002e620000000000 */
[----:B----4-:R-:W-:-:S13]  /*2500*/  LOP3.LUT P0, RZ, R6, 0x1, RZ, 0xc0, !PT ;  /* 0x0000000106ff7812 */ /* 0x010fda000780c0ff */
[----:B-1----:R-:W-:Y:S01]  /*2510*/  VOTEU.ANY UP1, P0 ;  /* 0x0000000000ff7886 */ /* 0x002fe20000020100 */
[----:B------:R-:W-:-:S13]  /*2520*/  PLOP3.LUT P0, PT, PT, PT, UP1, 0x80, 0x8 ;  /* 0x000000000008781c */ /* 0x000fda0003f0f018 */
[----:B------:R-:W-:Y:S02]  /*2530*/  @P0 LOP3.LUT R0, R5, 0xffff, RZ, 0xc0, !PT ;  /* 0x0000ffff05000812 */ /* 0x000fe400078ec0ff */
[----:B--2---:R-:W-:Y:S02]  /*2540*/  @P0 MOV R2, R4 ;  /* 0x0000000400020202 */ /* 0x004fe40000000f00 */
[----:B------:R-:W-:Y:S01]  /*2550*/  @P0 R2UR UR5, R0 ;  /* 0x00000000000502ca */ /* 0x000fe200000e0000 */
[----:B------:R-:W-:Y:S01]  /*2560*/  VIADD R0, R3, 0x60 ;  /* 0x0000006003007836 */ /* 0x000fe20000000000 */
[----:B------:R-:W-:Y:S02]  /*2570*/  @P0 SHF.R.U32.HI R4, RZ, 0x10, R5 ;  /* 0x00000010ff040819 */ /* 0x000fe40000011605 */
[----:B------:R-:W-:Y:S02]  /*2580*/  @P0 R2UR UR6, R2 ;  /* 0x00000000020602ca */ /* 0x000fe400000e0000 */
[----:B------:R-:W-:-:S02]  /*2590*/  PRMT R0, RZ, 0x654, R0 ;  /* 0x00000654ff007816 */ /* 0x000fc40000000000 */
[----:B------:R-:W-:Y:S02]  /*25a0*/  @P0 R2UR UR4, R4 ;  /* 0x00000000040402ca */ /* 0x000fe400000e0000 */
[----:B------:R1:W-:Y:S03]  /*25b0*/  SYNCS.ARRIVE.TRANS64.RED.A1T0 RZ, [R0+URZ], RZ ;  /* 0x000000ff00ff79a7 */ /* 0x0003e600081004ff */
[----:B------:R-:W-:-:S04]  /*25c0*/  @UP1 UMOV UR47, UR5 ;  /* 0x00000005002f1c82 */ /* 0x000fc80008000000 */
[----:B------:R-:W-:-:S04]  /*25d0*/  @UP1 UMOV UR53, UR6 ;  /* 0x0000000600351c82 */ /* 0x000fc80008000000 */
[----:B------:R-:W-:Y:S01]  /*25e0*/  @UP1 UMOV UR60, UR4 ;  /* 0x00000004003c1c82 */ /* 0x000fe20008000000 */
[----:B------:R-:W-:Y:S05]  /*25f0*/  BRA.U !UP0, `(.L_x_44) ;  /* 0x0000000108d47547 */ /* 0x000fea000b800000 */
[----:B------:R-:W2:Y:S01]  /*2600*/  LDCU.128 UR12, c[0x0][0xb10] ;  /* 0x00016200ff0c77ac */ /* 0x000ea20008000c00 */
[----:B------:R-:W4:Y:S01]  /*2610*/  LDCU UR22, c[0x0][0xb20] ;  /* 0x00016400ff1677ac */ /* 0x000f220008000800 */
[----:B------:R-:W3:Y:S01]  /*2620*/  LDCU UR20, c[0x0][0xb0c] ;  /* 0x00016180ff1477ac */ /* 0x000ee20008000800 */
[----:B------:R-:W1:Y:S01]  /*2630*/  LDCU.64 UR8, c[0x0][0xb28] ;  /* 0x00016500ff0877ac */ /* 0x000e620008000a00 */
[----:B------:R-:W-:Y:S02]  /*2640*/  UISETP.NE.AND UP3, UPT, UR45, 0x1, UPT ;  /* 0x000000012d00788c */ /* 0x000fe4000bf65270 */
[----:B--2---:R-:W-:Y:S02]  /*2650*/  UIMAD.WIDE.U32 UR6, UR61, UR15, URZ ;  /* 0x0000000f3d0672a5 */ /* 0x004fe4000f8e00ff */
[----:B------:R-:W-:Y:S02]  /*2660*/  UIMAD.WIDE.U32 UR4, UR62, UR12, URZ ;  /* 0x0000000c3e0472a5 */ /* 0x000fe4000f8e00ff */
[----:B------:R-:W-:-:S02]  /*2670*/  UISETP.NE.AND UP0, UPT, UR14, 0x1, UPT ;  /* 0x000000010e00788c */ /* 0x000fc4000bf05270 */
[----:B------:R-:W-:Y:S01]  /*2680*/  UIMAD.WIDE.U32 UR18, UR47, UR15, URZ ;  /* 0x0000000f2f1272a5 */ /* 0x000fe2000f8e00ff */
[----:B------:R-:W-:Y:S02]  /*2690*/  UMOV UR6, UR7 ;  /* 0x0000000700067c82 */ /* 0x000fe40008000000 */
[----:B------:R-:W-:Y:S01]  /*26a0*/  UMOV UR4, UR5 ;  /* 0x0000000500047c82 */ /* 0x000fe20008000000 */
[----:B----4-:R-:W-:Y:S02]  /*26b0*/  USHF.R.U32.HI UR6, URZ, UR22, UR6 ;  /* 0x00000016ff067299 */ /* 0x010fe40008011606 */
[----:B---3--:R-:W-:Y:S02]  /*26c0*/  UISETP.NE.AND UP2, UPT, UR20, 0x1, UPT ;  /* 0x000000011400788c */ /* 0x008fe4000bf45270 */
[----:B------:R-:W-:Y:S02]  /*26d0*/  USHF.R.U32.HI UR4, URZ, UR13, UR4 ;  /* 0x0000000dff047299 */ /* 0x000fe40008011604 */
[----:B------:R-:W-:-:S02]  /*26e0*/  USEL UR5, UR61, UR6, !UP0 ;  /* 0x000000063d057287 */ /* 0x000fc4000c000000 */
[----:B------:R-:W-:Y:S02]  /*26f0*/  USEL UR6, UR62, UR4, !UP2 ;  /* 0x000000043e067287 */ /* 0x000fe4000d000000 */
[----:B-1----:R-:W-:Y:S01]  /*2700*/  UIMAD.WIDE.U32 UR10, UR5, UR8, URZ ;  /* 0x00000008050a72a5 */ /* 0x002fe2000f8e00ff */
[----:B------:R-:W-:Y:S01]  /*2710*/  UMOV UR4, UR19 ;  /* 0x0000001300047c82 */ /* 0x000fe20008000000 */
[----:B------:R-:W-:Y:S02]  /*2720*/  UIMAD.WIDE.U32 UR16, UR53, UR12, URZ ;  /* 0x0000000c351072a5 */ /* 0x000fe4000f8e00ff */
[----:B------:R-:W-:-:S03]  /*2730*/  UIMAD.WIDE.U32 UR18, UR6, UR8, URZ ;  /* 0x00000008061272a5 */ /* 0x000fc6000f8e00ff */
[----:B------:R-:W-:Y:S01]  /*2740*/  UMOV UR10, UR11 ;  /* 0x0000000b000a7c82 */ /* 0x000fe20008000000 */
[----:B------:R-:W-:Y:S02]  /*2750*/  USHF.R.U32.HI UR4, URZ, UR22, UR4 ;  /* 0x00000016ff047299 */ /* 0x000fe40008011604 */
[----:B------:R-:W-:Y:S01]  /*2760*/  @UP3 USHF.R.U32.HI UR5, URZ, UR9, UR10 ;  /* 0x00000009ff053299 */ /* 0x000fe2000801160a */
[----:B------:R-:W-:Y:S01]  /*2770*/  UMOV UR16, UR17 ;  /* 0x0000001100107c82 */ /* 0x000fe20008000000 */
[----:B------:R-:W-:Y:S01]  /*2780*/  UMOV UR18, UR19 ;  /* 0x0000001300127c82 */ /* 0x000fe20008000000 */
[----:B------:R-:W-:Y:S02]  /*2790*/  USHF.R.U32.HI UR13, URZ, UR13, UR16 ;  /* 0x0000000dff0d7299 */ /* 0x000fe40008011610 */
[----:B------:R-:W-:Y:S02]  /*27a0*/  USEL UR4, UR47, UR4, !UP0 ;  /* 0x000000042f047287 */ /* 0x000fe4000c000000 */
[----:B------:R-:W-:-:S02]  /*27b0*/  @UP3 USHF.R.U32.HI UR6, URZ, UR9, UR18 ;  /* 0x00000009ff063299 */ /* 0x000fc40008011612 */
[----:B------:R-:W-:Y:S02]  /*27c0*/  UIMAD UR7, UR45, UR5, URZ ;  /* 0x000000052d0772a4 */ /* 0x000fe4000f8e02ff */
[----:B------:R-:W-:Y:S02]  /*27d0*/  USEL UR5, UR53, UR13, !UP2 ;  /* 0x0000000d35057287 */ /* 0x000fe4000d000000 */
[----:B------:R-:W-:Y:S02]  /*27e0*/  UIMAD UR10, UR45, UR6, URZ ;  /* 0x000000062d0a72a4 */ /* 0x000fe4000f8e02ff */
[----:B------:R-:W-:Y:S02]  /*27f0*/  UISETP.GE.AND UP0, UPT, UR4, UR7, UPT ;  /* 0x000000070400728c */ /* 0x000fe4000bf06270 */
[----:B------:R-:W-:Y:S02]  /*2800*/  UIMAD.WIDE.U32 UR12, UR4, UR8, URZ ;  /* 0x00000008040c72a5 */ /* 0x000fe4000f8e00ff */
[----:B------:R-:W-:-:S02]  /*2810*/  UISETP.GE.OR UP0, UPT, UR5, UR10, UP0 ;  /* 0x0000000a0500728c */ /* 0x000fc40008706670 */
[----:B------:R-:W-:Y:S02]  /*2820*/  UIMAD.WIDE.U32 UR10, UR5, UR8, URZ ;  /* 0x00000008050a72a5 */ /* 0x000fe4000f8e00ff */
[----:B------:R-:W-:Y:S01]  /*2830*/  UIADD3 UR12, UPT, UPT, -UR4, URZ, URZ ;  /* 0x000000ff040c7290 */ /* 0x000fe2000fffe1ff */
[----:B------:R-:W-:Y:S01]  /*2840*/  UMOV UR8, UR13 ;  /* 0x0000000d00087c82 */ /* 0x000fe20008000000 */
[----:B------:R-:W-:Y:S02]  /*2850*/  UIADD3 UR10, UPT, UPT, -UR5, URZ, URZ ;  /* 0x000000ff050a7290 */ /* 0x000fe4000fffe1ff */
[----:B------:R-:W-:-:S03]  /*2860*/  USHF.R.U32.HI UR8, URZ, UR9, UR8 ;  /* 0x00000009ff087299 */ /* 0x000fc60008011608 */
[----:B------:R-:W-:Y:S01]  /*2870*/  @!UP0 UMOV UR7, UR11 ;  /* 0x0000000b00078c82 */ /* 0x000fe20008000000 */
[----:B------:R-:W-:Y:S02]  /*2880*/  UIMAD UR12, UR14, UR12, UR47 ;  /* 0x0000000c0e0c72a4 */ /* 0x000fe4000f8e022f */
[----:B------:R-:W-:Y:S02]  /*2890*/  USEL UR8, UR4, UR8, !UP3 ;  /* 0x0000000804087287 */ /* 0x000fe4000d800000 */
[----:B------:R-:W-:Y:S02]  /*28a0*/  @!UP0 USHF.R.U32.HI UR7, URZ, UR9, UR7 ;  /* 0x00000009ff078299 */ /* 0x000fe40008011607 */
[----:B------:R-:W-:Y:S02]  /*28b0*/  UIADD3 UR9, UPT, UPT, -UR8, URZ, URZ ;  /* 0x000000ff08097290 */ /* 0x000fe4000fffe1ff */
[----:B------:R-:W-:Y:S02]  /*28c0*/  @!UP0 USEL UR7, UR5, UR7, !UP3 ;  /* 0x0000000705078287 */ /* 0x000fe4000d800000 */
[----:B------:R-:W-:-:S02]  /*28d0*/  UIMAD UR9, UR45, UR9, UR4 ;  /* 0x000000092d0972a4 */ /* 0x000fc4000f8e0204 */
[----:B------:R-:W-:Y:S02]  /*28e0*/  @!UP0 UIADD3 UR8, UPT, UPT, UR8, -UR7, URZ ;  /* 0x8000000708088290 */ /* 0x000fe4000fffe0ff */
[----:B------:R-:W-:Y:S02]  /*28f0*/  @!UP0 UIMAD UR7, UR9, UR6, UR7 ;  /* 0x00000006090782a4 */ /* 0x000fe4000f8e0207 */
[----:B------:R-:W-:Y:S02]  /*2900*/  @!UP0 UIMAD UR4, UR45, UR8, UR5 ;  /* 0x000000082d0482a4 */ /* 0x000fe4000f8e0205 */
[----:B------:R-:W-:Y:S02]  /*2910*/  UIMAD UR6, UR20, UR10, UR53 ;  /* 0x0000000a140672a4 */ /* 0x000fe4000f8e0235 */
[----:B------:R-:W-:Y:S01]  /*2920*/  UIMAD UR47, UR4, UR14, UR12 ;  /* 0x0000000e042f72a4 */ /* 0x000fe2000f8e020c */
[----:B------:R-:W-:Y:S02]  /*2930*/  @!UP0 UMOV UR5, UR7 ;  /* 0x0000000700058c82 */ /* 0x000fe40008000000 */
[----:B------:R-:W-:-:S12]  /*2940*/  UIMAD UR53, UR5, UR20, UR6 ;  /* 0x00000014053572a4 */ /* 0x000fd8000f8e0206 */
.L_x_44:
[----:B------:R-:W2:Y:S02]  /*2950*/  LDCU UR4, c[0x0][0xb30] ;  /* 0x00016600ff0477ac */ /* 0x000ea40008000800 */
[----:B--2---:R-:W-:-:S09]  /*2960*/  UISETP.NE.AND UP0, UPT, UR4, 0x1, UPT ;  /* 0x000000010400788c */ /* 0x004fd2000bf05270 */
[----:B------:R-:W-:Y:S05]  /*2970*/  BRA.U UP0, `(.L_x_45) ;  /* 0x0000000100447547 */ /* 0x000fea000b800000 */
[----:B------:R-:W2:Y:S01]  /*2980*/  LDCU.128 UR8, c[0x0][0xb10] ;  /* 0x00016200ff0877ac */ /* 0x000ea20008000c00 */
[----:B------:R-:W4:Y:S01]  /*2990*/  LDCU UR12, c[0x0][0xb0c] ;  /* 0x00016180ff0c77ac */ /* 0x000f220008000800 */
[----:B------:R-:W1:Y:S01]  /*29a0*/  LDCU UR13, c[0x0][0xb20] ;  /* 0x00016400ff0d77ac */ /* 0x000e620008000800 */
[----:B--2---:R-:W-:Y:S02]  /*29b0*/  UIMAD.WIDE.U32 UR6, UR53, UR8, URZ ;  /* 0x00000008350672a5 */ /* 0x004fe4000f8e00ff */
[----:B------:R-:W-:Y:S02]  /*29c0*/  UIMAD.WIDE.U32 UR4, UR47, UR11, URZ ;  /* 0x0000000b2f0472a5 */ /* 0x000fe4000f8e00ff */
[----:B----4-:R-:W-:Y:S02]  /*29d0*/  UISETP.NE.AND UP2, UPT, UR12, 0x1, UPT ;  /* 0x000000010c00788c */ /* 0x010fe4000bf45270 */
[----:B------:R-:W-:Y:S01]  /*29e0*/  UISETP.NE.AND UP0, UPT, UR10, 0x1, UPT ;  /* 0x000000010a00788c */ /* 0x000fe2000bf05270 */
[----:B------:R-:W-:-:S02]  /*29f0*/  UMOV UR6, UR7 ;  /* 0x0000000700067c82 */ /* 0x000fc40008000000 */
[----:B------:R-:W-:Y:S01]  /*2a00*/  UMOV UR4, UR5 ;  /* 0x0000000500047c82 */ /* 0x000fe20008000000 */
[----:B------:R-:W-:Y:S02]  /*2a10*/  USHF.R.U32.HI UR9, URZ, UR9, UR6 ;  /* 0x00000009ff097299 */ /* 0x000fe40008011606 */
[----:B-1----:R-:W-:Y:S02]  /*2a20*/  USHF.R.U32.HI UR4, URZ, UR13, UR4 ;  /* 0x0000000dff047299 */ /* 0x002fe40008011604 */
[----:B------:R-:W-:Y:S02]  /*2a30*/  USEL UR5, UR53, UR9, !UP2 ;  /* 0x0000000935057287 */ /* 0x000fe4000d000000 */
[----:B------:R-:W-:-:S04]  /*2a40*/  USEL UR4, UR47, UR4, !UP0 ;  /* 0x000000042f047287 */ /* 0x000fc8000c000000 */
[----:B------:R-:W-:Y:S02]  /*2a50*/  UIADD3 UR6, UPT, UPT, UR5, -UR4, URZ ;  /* 0x8000000405067290 */ /* 0x000fe4000fffe0ff */
[----:B------:R-:W-:Y:S02]  /*2a60*/  UIADD3 UR4, UPT, UPT, -UR5, UR4, URZ ;  /* 0x0000000405047290 */ /* 0x000fe4000fffe1ff */
[----:B------:R-:W-:Y:S02]  /*2a70*/  UIMAD UR47, UR6, UR10, UR47 ;  /* 0x0000000a062f72a4 */ /* 0x000fe4000f8e022f */
[----:B------:R-:W-:-:S12]  /*2a80*/  UIMAD UR53, UR4, UR12, UR53 ;  /* 0x0000000c043572a4 */ /* 0x000fd8000f8e0235 */
.L_x_45:
[----:B------:R-:W-:Y:S01]  /*2a90*/  VIADD R11, R11, 0x1 ;  /* 0x000000010b0b7836 */ /* 0x000fe20000000000 */
[----:B------:R-:W-:Y:S02]  /*2aa0*/  R2UR UR5, R100 ;  /* 0x00000000640572ca */ /* 0x000fe400000e0000 */
[----:B------:R-:W-:Y:S02]  /*2ab0*/  R2UR UR4, R99 ;  /* 0x00000000630472ca */ /* 0x000fe400000e0000 */
[C---:B------:R-:W-:Y:S02]  /*2ac0*/  ISETP.NE.AND P0, PT, R11.reuse, 0x2, PT ;  /* 0x000000020b00780c */ /* 0x040fe40003f05270 */
[----:B------:R-:W-:Y:S02]  /*2ad0*/  PLOP3.LUT P2, PT, PT, PT, PT, 0x80, 0x8 ;  /* 0x000000000008781c */ /* 0x000fe40003f4f070 */
[----:B-1----:R-:W-:Y:S02]  /*2ae0*/  SEL R0, RZ, 0x1, P0 ;  /* 0x00000001ff007807 */ /* 0x002fe40000000000 */
[----:B------:R-:W-:-:S02]  /*2af0*/  SEL R11, R11, RZ, P0 ;  /* 0x000000ff0b0b7207 */ /* 0x000fc40000000000 */
[----:B------:R-:W-:Y:S01]  /*2b00*/  LOP3.LUT R10, R10, R0, RZ, 0x3c, !PT ;  /* 0x000000000a0a7212 */ /* 0x000fe200078e3cff */
[----:B------:R-:W-:Y:S02]  /*2b10*/  UIADD3 UR46, UPT, UPT, UR53, UR5, URZ ;  /* 0x00000005352e7290 */ /* 0x000fe4000fffe0ff */
[----:B------:R-:W-:Y:S01]  /*2b20*/  UIADD3 UR48, UPT, UPT, UR47, UR4, URZ ;  /* 0x000000042f307290 */ /* 0x000fe2000fffe0ff */
[----:B------:R-:W-:Y:S11]  /*2b30*/  BRA.U UP1, `(.L_x_46) ;  /* 0xffffffed010c7547 */ /* 0x000ff6000b83ffff */
[----:B------:R-:W-:Y:S01]  /*2b40*/  UIADD3 UR21, UPT, UPT, UR21, 0x10, URZ ;  /* 0x0000001015157890 */ /* 0x000fe2000fffe0ff */
[----:B------:R-:W-:-:S03]  /*2b50*/  SHF.L.U32 R2, R12, 0x1f, RZ ;  /* 0x0000001f0c027819 */ /* 0x000fc600000006ff */
[----:B------:R-:W-:-:S09]  /*2b60*/  ULEA UR4, UR23, UR21, 0x3 ;  /* 0x0000001517047291 */ /* 0x000fd2000f8e18ff */
[----:B------:R-:W1:Y:S02]  /*2b70*/  SYNCS.PHASECHK.TRANS64.TRYWAIT P0, [UR4], R2 ;  /* 0x00000002ff0075a7 */ /* 0x000e640008001104 */
[----:B-1----:R-:W-:Y:S05]  /*2b80*/  @!P0 BRA `(.L_x_47) ;  /* 0x0000005400008947 */ /* 0x002fea0003800000 */
.L_x_120:
[----:B------:R-:W-:-:S04]  /*2b90*/  UIADD3 UR4, UPT, UPT, UR23, 0x1, URZ ;  /* 0x0000000117047890 */ /* 0x000fc8000fffe0ff */
[----:B------:R-:W-:-:S04]  /*2ba0*/  UISETP.NE.AND UP0, UPT, UR4, 0x2, UPT ;  /* 0x000000020400788c */ /* 0x000fc8000bf05270 */
[----:B------:R-:W-:Y:S02]  /*2bb0*/  USEL UR5, URZ, 0x1, UP0 ;  /* 0x00000001ff057887 */ /* 0x000fe40008000000 */
[----:B------:R-:W-:-:S04]  /*2bc0*/  USEL UR4, UR4, URZ, UP0 ;  /* 0x000000ff04047287 */ /* 0x000fc80008000000 */
[----:B------:R-:W-:Y:S01]  /*2bd0*/  ULEA UR4, UR4, UR21, 0x3 ;  /* 0x0000001504047291 */ /* 0x000fe2000f8e18ff */
[----:B-1----:R-:W-:-:S04]  /*2be0*/  LOP3.LUT R2, R12, UR5, RZ, 0x3c, !PT ;  /* 0x000000050c027c12 */ /* 0x002fc8000f8e3cff */
[----:B------:R-:W-:Y:S01]  /*2bf0*/  SHF.L.U32 R2, R2, 0x1f, RZ ;  /* 0x0000001f02027819 */ /* 0x000fe200000006ff */
[----:B------:R-:W-:-:S07]  /*2c00*/  IMAD.U32 R0, RZ, RZ, UR4 ;  /* 0x00000004ff007e24 */ /* 0x000fce000f8e00ff */
.L_x_48:
[----:B-1----:R1:W2:Y:S02]  /*2c10*/  SYNCS.PHASECHK.TRANS64.TRYWAIT P0, [R0+URZ], R2 ;  /* 0x00000002000075a7 */ /* 0x0022a400080011ff */
[----:B--2---:R-:W-:Y:S05]  /*2c20*/  @!P0 NANOSLEEP.SYNCS 0x989680 ;  /* 0x009896800000895d */ /* 0x004fea0003900000 */
[----:B------:R-:W2:Y:S02]  /*2c30*/  @!P0 SYNCS.PHASECHK.TRANS64 P0, [R0+URZ], R2 ;  /* 0x00000002000085a7 */ /* 0x000ea400080010ff */
[----:B--2---:R-:W-:Y:S05]  /*2c40*/  @P0 EXIT ;  /* 0x000000000000094d */ /* 0x004fea0003800000 */
[----:B------:R-:W-:Y:S05]  /*2c50*/  BRA `(.L_x_48) ;  /* 0xfffffffc00ec7947 */ /* 0x000fea000383ffff */
.L_x_22:
[----:B------:R-:W-:-:S04]  /*2c60*/  UISETP.NE.AND UP0, UPT, UR39, URZ, UPT ;  /* 0x000000ff2700728c */ /* 0x000fc8000bf05270 */
[----:B------:R-:W-:-:S09]  /*2c70*/  UISETP.NE.OR UP0, UPT, UR18, 0x1, UP0 ;  /* 0x000000011200788c */ /* 0x000fd20008705670 */
[----:B------:R-:W-:Y:S05]  /*2c80*/  BRA.U UP0, `(.L_x_49) ;  /* 0x0000000500487547 */ /* 0x000fea000b800000 */
[----:B------:R-:W-:Y:S01]  /*2c90*/  ISETP.GE.U32.AND P2, PT, R0, 0x2, PT ;  /* 0x000000020000780c */ /* 0x000fe20003f46070 */
[----:B------:R-:W-:Y:S01]  /*2ca0*/  IMAD.MOV.U32 R12, RZ, RZ, 0x1 ;  /* 0x00000001ff0c7424 */ /* 0x000fe200078e00ff */
[----:B------:R-:W-:Y:S02]  /*2cb0*/  CS2R R10, SRZ ;  /* 0x00000000000a7805 */ /* 0x000fe4000001ff00 */
[----:B------:R-:W-:Y:S01]  /*2cc0*/  CS2R R8, SRZ ;  /* 0x0000000000087805 */ /* 0x000fe2000001ff00 */
[----:B------:R-:W-:Y:S01]  /*2cd0*/  UMOV UR4, 0x400 ;  /* 0x0000040000047882 */ /* 0x000fe20000000000 */
[----:B------:R-:W-:Y:S01]  /*2ce0*/  UMOV UR5, URZ ;  /* 0x000000ff00057c82 */ /* 0x000fe20008000000 */
[----:B------:R-:W-:-:S12]  /*2cf0*/  ULEA UR39, UR39, UR4, 0x18 ;  /* 0x0000000427277291 */ /* 0x000fd8000f8ec0ff */
.L_x_53:
[----:B------:R-:W-:Y:S02]  /*2d00*/  LEA R2, R8, UR39, 0x3 ;  /* 0x0000002708027c11 */ /* 0x000fe4000f8e18ff */
[----:B------:R-:W-:-:S03]  /*2d10*/  SHF.L.U32 R4, R9, 0x1f, RZ ;  /* 0x0000001f09047819 */ /* 0x000fc600000006ff */
[----:B------:R-:W-:Y:S01]  /*2d20*/  VIADD R5, R2, 0xc0 ;  /* 0x000000c002057836 */ /* 0x000fe20000000000 */
[----:B------:R-:W2:Y:S02]  /*2d30*/  SYNCS.PHASECHK.TRANS64.TRYWAIT P0, [R2+URZ+0xb0], R4 ;  /* 0x0000b004020075a7 */ /* 0x000ea400080011ff */
[----:B--2---:R-:W-:Y:S05]  /*2d40*/  @!P0 BRA `(.L_x_50) ;  /* 0x0000005000a88947 */ /* 0x004fea0003800000 */
.L_x_121:
[----:B------:R-:W-:Y:S01]  /*2d50*/  ULEA UR4, UR5, UR39, 0x3 ;  /* 0x0000002705047291 */ /* 0x000fe2000f8e18ff */
[----:B--2---:R-:W-:Y:S01]  /*2d60*/  PRMT R2, RZ, 0x654, R5 ;  /* 0x00000654ff027816 */ /* 0x004fe20000000005 */
[----:B------:R-:W-:Y:S01]  /*2d70*/  @!P2 IMAD.MOV.U32 R4, RZ, RZ, 0x10 ;  /* 0x00000010ff04a424 */ /* 0x000fe200078e00ff */
[----:B------:R-:W-:Y:S01]  /*2d80*/  SHF.L.U32 R5, R12, 0x1f, RZ ;  /* 0x0000001f0c057819 */ /* 0x000fe200000006ff */
[----:B------:R-:W-:Y:S01]  /*2d90*/  UIADD3 UR6, UPT, UPT, UR4, 0x50, URZ ;  /* 0x0000005004067890 */ /* 0x000fe2000fffe0ff */
[----:B------:R2:W-:Y:S05]  /*2da0*/  SYNCS.ARRIVE.TRANS64.RED.A1T0 RZ, [R2+URZ], RZ ;  /* 0x000000ff02ff79a7 */ /* 0x0005ea00081004ff */
[----:B------:R-:W-:Y:S01]  /*2db0*/  IMAD.U32 R6, RZ, RZ, UR6 ;  /* 0x00000006ff067e24 */ /* 0x000fe2000f8e00ff */
[----:B------:R-:W3:Y:S04]  /*2dc0*/  SYNCS.PHASECHK.TRANS64.TRYWAIT P0, [UR4+0x60], R5 ;  /* 0x00006005ff0075a7 */ /* 0x000ee80008001104 */
[----:B------:R-:W-:Y:S01]  /*2dd0*/  PRMT R6, R0, 0x654, R6 ;  /* 0x0000065400067816 */ /* 0x000fe20000000006 */
[----:B--23--:R-:W-:Y:S06]  /*2de0*/  @!P0 BRA `(.L_x_51) ;  /* 0x0000005000948947 */ /* 0x00cfec0003800000 */
.L_x_123:
[----:B------:R-:W-:Y:S01]  /*2df0*/  ULEA UR6, UR5, UR39, 0x4 ;  /* 0x0000002705067291 */ /* 0x000fe2000f8e20ff */
[----:B------:R-:W-:Y:S01]  /*2e00*/  SEL R3, R6, R3, !P2 ;  /* 0x0000000306037207 */ /* 0x000fe20005000000 */
[----:B------:R-:W-:Y:S01]  /*2e10*/  UIADD3 UR7, UPT, UPT, UR4, 0x50, URZ ;  /* 0x0000005004077890 */ /* 0x000fe2000fffe0ff */
[----:B--2---:R-:W-:Y:S01]  /*2e20*/  LEA R2, R11, UR39, 0x3 ;  /* 0x000000270b027c11 */ /* 0x004fe2000f8e18ff */
[----:B------:R-:W-:Y:S01]  /*2e30*/  UIADD3 UR6, UPT, UPT, UR6, 0xe0, URZ ;  /* 0x000000e006067890 */ /* 0x000fe2000fffe0ff */
[----:B------:R2:W-:Y:S01]  /*2e40*/  @!P2 SYNCS.ARRIVE.TRANS64.RED RZ, [R3+URZ], R4 ;  /* 0x0000000403ffa9a7 */ /* 0x0005e200080004ff */
[----:B------:R-:W-:Y:S01]  /*2e50*/  UIADD3 UR4, UPT, UPT, UR5, 0x1, URZ ;  /* 0x0000000105047890 */ /* 0x000fe2000fffe0ff */
[----:B------:R-:W-:-:S03]  /*2e60*/  VIADD R8, R8, 0x1 ;  /* 0x0000000108087836 */ /* 0x000fc60000000000 */
[----:B------:R-:W-:Y:S02]  /*2e70*/  UISETP.NE.AND UP0, UPT, UR4, 0x2, UPT ;  /* 0x000000020400788c */ /* 0x000fe4000bf05270 */
[----:B------:R-:W-:Y:S01]  /*2e80*/  ISETP.NE.AND P0, PT, R8, 0x2, PT ;  /* 0x000000020800780c */ /* 0x000fe20003f05270 */
[----:B------:R-:W-:Y:S06]  /*2e90*/  UGETNEXTWORKID.BROADCAST [UR6], [UR7] ;  /* 0x00000000060073ca */ /* 0x000fec0008000100 */
[----:B------:R-:W-:Y:S02]  /*2ea0*/  USEL UR6, URZ, 0x1, UP0 ;  /* 0x00000001ff067887 */ /* 0x000fe40008000000 */
[----:B------:R-:W-:-:S04]  /*2eb0*/  USEL UR5, UR4, URZ, UP0 ;  /* 0x000000ff04057287 */ /* 0x000fc80008000000 */
[----:B------:R-:W-:Y:S02]  /*2ec0*/  LOP3.LUT R12, R12, UR6, RZ, 0x3c, !PT ;  /* 0x000000060c0c7c12 */ /* 0x000fe4000f8e3cff */
[----:B--2---:R-:W-:-:S04]  /*2ed0*/  SHF.L.U32 R4, R10, 0x1f, RZ ;  /* 0x0000001f0a047819 */ /* 0x004fc800000006ff */
[----:B------:R-:W2:Y:S02]  /*2ee0*/  SYNCS.PHASECHK.TRANS64.TRYWAIT P1, [R2+URZ+0x50], R4 ;  /* 0x00005004020075a7 */ /* 0x000ea400080211ff */
[----:B--2---:R-:W-:Y:S05]  /*2ef0*/  @!P1 BRA `(.L_x_52) ;  /* 0x0000005000689947 */ /* 0x004fea0003800000 */
.L_x_124:
[C---:B--2---:R-:W-:Y:S01]  /*2f00*/  LEA R4, R11.reuse, UR39, 0x4 ;  /* 0x000000270b047c11 */ /* 0x044fe2000f8e20ff */
[----:B------:R-:W-:Y:S01]  /*2f10*/  VIADD R2, R2, 0x60 ;  /* 0x0000006002027836 */ /* 0x000fe20000000000 */
[----:B------:R-:W-:Y:S01]  /*2f20*/  SEL R8, R8, RZ, P0 ;  /* 0x000000ff08087207 */ /* 0x000fe20000000000 */
[----:B------:R-:W-:-:S03]  /*2f30*/  VIADD R11, R11, 0x1 ;  /* 0x000000010b0b7836 */ /* 0x000fc60000000000 */
[----:B------:R-:W2:Y:S01]  /*2f40*/  LDS.128 R4, [R4+0xe0] ;  /* 0x0000e00004047984 */ /* 0x000ea20000000c00 */
[----:B------:R-:W-:Y:S02]  /*2f50*/  PRMT R2, RZ, 0x654, R2 ;  /* 0x00000654ff027816 */ /* 0x000fe40000000002 */
[C---:B------:R-:W-:Y:S01]  /*2f60*/  ISETP.NE.AND P1, PT, R11.reuse, 0x2, PT ;  /* 0x000000020b00780c */ /* 0x040fe20003f25270 */
[----:B------:R-:W-:Y:S01]  /*2f70*/  @!PT LDS RZ, [RZ] ;  /* 0x00000000fffff984 */ /* 0x000fe20000000800 */
[----:B------:R-:W-:Y:S01]  /*2f80*/  @!PT LDS RZ, [RZ] ;  /* 0x00000000fffff984 */ /* 0x000fe20000000800 */
[----:B------:R-:W-:Y:S01]  /*2f90*/  @!PT LDS RZ, [RZ] ;  /* 0x00000000fffff984 */ /* 0x000fe20000000800 */
[----:B------:R-:W-:Y:S01]  /*2fa0*/  @!PT LDS RZ, [RZ] ;  /* 0x00000000fffff984 */ /* 0x000fe20000000800 */
[----:B------:R3:W-:Y:S06]  /*2fb0*/  MEMBAR.ALL.CTA ;  /* 0x0000000000007992 */ /* 0x0007ec0000008000 */
[----:B---3--:R-:W3:Y:S01]  /*2fc0*/  FENCE.VIEW.ASYNC.S ;  /* 0x00000000000073c6 */ /* 0x008ee20000000000 */
[----:B------:R-:W-:Y:S01]  /*2fd0*/  SEL R11, R11, RZ, P1 ;  /* 0x000000ff0b0b7207 */ /* 0x000fe20000800000 */
[----:B---3--:R3:W-:Y:S01]  /*2fe0*/  SYNCS.ARRIVE.TRANS64.RED.A1T0 RZ, [R2+URZ], RZ ;  /* 0x000000ff02ff79a7 */ /* 0x0087e200081004ff */
[----:B--2---:R-:W-:-:S02]  /*2ff0*/  LOP3.LUT P3, RZ, R6, 0x1, RZ, 0xc0, !PT ;  /* 0x0000000106ff7812 */ /* 0x004fc4000786c0ff */
[----:B------:R-:W-:-:S04]  /*3000*/  SEL R4, RZ, 0x1, P1 ;  /* 0x00000001ff047807 */ /* 0x000fc80000800000 */
[----:B------:R-:W-:Y:S02]  /*3010*/  LOP3.LUT R10, R10, R4, RZ, 0x3c, !PT ;  /* 0x000000040a0a7212 */ /* 0x000fe400078e3cff */
[----:B---3--:R-:W-:-:S04]  /*3020*/  SEL R2, RZ, 0x1, P0 ;  /* 0x00000001ff027807 */ /* 0x008fc80000000000 */
[----:B------:R-:W-:Y:S01]  /*3030*/  LOP3.LUT R9, R9, R2, RZ, 0x3c, !PT ;  /* 0x0000000209097212 */ /* 0x000fe200078e3cff */
[----:B------:R-:W-:Y:S06]  /*3040*/  @P3 BRA `(.L_x_53) ;  /* 0xfffffffc002c3947 */ /* 0x000fec000383ffff */
[----:B------:R-:W-:Y:S01]  /*3050*/  ULEA UR4, UR5, UR39, 0x3 ;  /* 0x0000002705047291 */ /* 0x000fe2000f8e18ff */
[----:B------:R-:W-:-:S08]  /*3060*/  SHF.L.U32 R2, R12, 0x1f, RZ ;  /* 0x0000001f0c027819 */ /* 0x000fd000000006ff */
[----:B------:R-:W2:Y:S02]  /*3070*/  SYNCS.PHASECHK.TRANS64 P0, [UR4+0x60], R2 ;  /* 0x00006002ff0075a7 */ /* 0x000ea40008001004 */
[----:B--2---:R-:W-:Y:S05]  /*3080*/  @P0 BRA `(.L_x_54) ;  /* 0x0000000000080947 */ /* 0x004fea0003800000 */
[----:B------:R-:W2:Y:S02]  /*3090*/  SYNCS.PHASECHK.TRANS64.TRYWAIT P0, [UR4+0x60], R2 ;  /* 0x00006002ff0075a7 */ /* 0x000ea40008001104 */
[----:B--2---:R-:W-:Y:S05]  /*30a0*/  @!P0 BRA `(.L_x_55) ;  /* 0x0000005000108947 */ /* 0x004fea0003800000 */
.L_x_54:
[----:B------:R-:W-:-:S04]  /*30b0*/  UIADD3 UR6, UPT, UPT, UR5, 0x1, URZ ;  /* 0x0000000105067890 */ /* 0x000fc8000fffe0ff */
[----:B------:R-:W-:-:S04]  /*30c0*/  UISETP.NE.AND UP0, UPT, UR6, 0x2, UPT ;  /* 0x000000020600788c */ /* 0x000fc8000bf05270 */
[----:B------:R-:W-:Y:S02]  /*30d0*/  USEL UR7, URZ, 0x1, UP0 ;  /* 0x00000001ff077887 */ /* 0x000fe40008000000 */
[----:B------:R-:W-:-:S04]  /*30e0*/  USEL UR6, UR6, URZ, UP0 ;  /* 0x000000ff06067287 */ /* 0x000fc80008000000 */
[----:B------:R-:W-:Y:S01]  /*30f0*/  ULEA UR6, UR6, UR39, 0x3 ;  /* 0x0000002706067291 */ /* 0x000fe2000f8e18ff */
[----:B--2---:R-:W-:-:S04]  /*3100*/  LOP3.LUT R2, R12, UR7, RZ, 0x3c, !PT ;  /* 0x000000070c027c12 */ /* 0x004fc8000f8e3cff */
[----:B------:R-:W-:-:S04]  /*3110*/  SHF.L.U32 R0, R2, 0x1f, RZ ;  /* 0x0000001f02007819 */ /* 0x000fc800000006ff */
[----:B------:R-:W2:Y:S02]  /*3120*/  SYNCS.PHASECHK.TRANS64 P0, [UR6+0x60], R0 ;  /* 0x00006000ff0075a7 */ /* 0x000ea40008001006 */
[----:B-12---:R-:W-:Y:S05]  /*3130*/  @P0 EXIT ;  /* 0x000000000000094d */ /* 0x006fea0003800000 */
[----:B------:R-:W-:Y:S02]  /*3140*/  SHF.L.U32 R2, R2, 0x1f, RZ ;  /* 0x0000001f02027819 */ /* 0x000fe400000006ff */
[----:B------:R-:W-:-:S07]  /*3150*/  MOV R0, UR6 ;  /* 0x0000000600007c02 */ /* 0x000fce0008000f00 */
.L_x_56:
[----:B-1----:R1:W2:Y:S02]  /*3160*/  SYNCS.PHASECHK.TRANS64.TRYWAIT P0, [R0+URZ+0x60], R2 ;  /* 0x00006002000075a7 */ /* 0x0022a400080011ff */
[----:B--2---:R-:W-:Y:S05]  /*3170*/  @!P0 NANOSLEEP.SYNCS 0x989680 ;  /* 0x009896800000895d */ /* 0x004fea0003900000 */
[----:B------:R-:W2:Y:S02]  /*3180*/  @!P0 SYNCS.PHASECHK.TRANS64 P0, [R0+URZ+0x60], R2 ;  /* 0x00006002000085a7 */ /* 0x000ea400080010ff */
[----:B--2---:R-:W-:Y:S05]  /*3190*/  @P0 EXIT ;  /* 0x000000000000094d */ /* 0x004fea0003800000 */
[----:B------:R-:W-:Y:S05]  /*31a0*/  BRA `(.L_x_56) ;  /* 0xfffffffc00ec7947 */ /* 0x000fea000383ffff */
.L_x_49:
[----:B------:R-:W-:Y:S05]  /*31b0*/  BRA.U UP4, `(.L_x_57) ;  /* 0x0000001104f47547 */ /* 0x000fea000b800000 */
[----:B------:R-:W-:Y:S01]  /*31c0*/  UMOV UR4, 0x40 ;  /* 0x0000004000047882 */ /* 0x000fe20000000000 */
[----:B------:R-:W-:Y:S01]  /*31d0*/  NOP ;  /* 0x0000000000007918 */ /* 0x000fe20000000000 */
[----:B------:R-:W-:-:S03]  /*31e0*/  ULEA UR5, UR39, UR4, 0x18 ;  /* 0x0000000427057291 */ /* 0x000fc6000f8ec0ff */
[----:B------:R-:W-:Y:S02]  /*31f0*/  UMOV UR4, 0x400 ;  /* 0x0000040000047882 */ /* 0x000fe40000000000 */
[----:B------:R-:W-:-:S04]  /*3200*/  ULEA UR39, UR39, UR4, 0x18 ;  /* 0x0000000427277291 */ /* 0x000fc8000f8ec0ff */
[----:B------:R-:W2:Y:S02]  /*3210*/  LDS.U8 R0, [UR5+0x1c] ;  /* 0x00001c05ff007984 */ /* 0x000ea40008000000 */
[----:B--2---:R-:W-:-:S13]  /*3220*/  ISETP.NE.AND P0, PT, R0, RZ, PT ;  /* 0x000000ff0000720c */ /* 0x004fda0003f05270 */
[----:B------:R-:W-:Y:S05]  /*3230*/  @P0 BRA `(.L_x_58) ;  /* 0x0000000000580947 */ /* 0x000fea0003800000 */
[----:B------:R-:W-:-:S13]  /*3240*/  ELECT P0, URZ, PT ;  /* 0x0000000000ff782f */ /* 0x000fda0003800000 */
[----:B------:R-:W-:Y:S05]  /*3250*/  @!P0 BRA `(.L_x_59) ;  /* 0x0000000000608947 */ /* 0x000fea0003800000 */
[----:B------:R-:W-:Y:S01]  /*3260*/  UMOV UR4, 0x10 ;  /* 0x0000001000047882 */ /* 0x000fe20000000000 */
[----:B------:R-:W-:Y:S01]  /*3270*/  HFMA2 R0, -RZ, RZ, 0, 5.9604644775390625e-08 ;  /* 0x00000001ff007431 */ /* 0x000fe200000001ff */
[----:B------:R-:W-:-:S03]  /*3280*/  MOV R3, 0xffff ;  /* 0x0000ffff00037802 */ /* 0x000fc60000000f00 */
[----:B------:R-:W-:Y:S04]  /*3290*/  DEPBAR.LE SB2, 0x36 ;  /* 0x0000ad800000791a */ /* 0x000fe80000000000 */
[----:B------:R-:W2:Y:S02]  /*32a0*/  UTCATOMSWS.FIND_AND_SET.ALIGN UP0, UR4, UR4 ;  /* 0x00000004000475e3 */ /* 0x000ea40008000800 */
[----:B--2---:R-:W-:Y:S01]  /*32b0*/  MOV R4, UR4 ;  /* 0x0000000400047c02 */ /* 0x004fe20008000f00 */
[----:B------:R-:W-:Y:S06]  /*32c0*/  BRA.U UP0, `(.L_x_60) ;  /* 0x0000000100187547 */ /* 0x000fec000b800000 */
.L_x_61:
[----:B------:R-:W-:Y:S05]  /*32d0*/  NANOSLEEP 0x64 ;  /* 0x000000640000795d */ /* 0x000fea0003800000 */
[----:B------:R-:W-:-:S05]  /*32e0*/  UMOV UR4, 0x10 ;  /* 0x0000001000047882 */ /* 0x000fca0000000000 */
[----:B------:R-:W-:Y:S04]  /*32f0*/  DEPBAR.LE SB2, 0x36 ;  /* 0x0000ad800000791a */ /* 0x000fe80000000000 */
[----:B------:R-:W2:Y:S02]  /*3300*/  UTCATOMSWS.FIND_AND_SET.ALIGN UP0, UR4, UR4 ;  /* 0x00000004000475e3 */ /* 0x000ea40008000800 */
[----:B--2---:R-:W-:Y:S01]  /*3310*/  MOV R4, UR4 ;  /* 0x0000000400047c02 */ /* 0x004fe20008000f00 */
[----:B------:R-:W-:Y:S05]  /*3320*/  BRA.U !UP0, `(.L_x_61) ;  /* 0xfffffffd08e87547 */ /* 0x000fea000b83ffff */
.L_x_60:
[-C--:B------:R-:W-:Y:S02]  /*3330*/  SHF.L.U32 R3, R3, R4.reuse, RZ ;  /* 0x0000000403037219 */ /* 0x080fe400000006ff */
[----:B------:R-:W-:Y:S01]  /*3340*/  SHF.L.U32 R0, R0, R4, RZ ;  /* 0x0000000400007219 */ /* 0x000fe200000006ff */
[----:B------:R-:W-:Y:S02]  /*3350*/  IMAD.SHL.U32 R4, R4, 0x20, RZ ;  /* 0x0000002004047824 */ /* 0x000fe400078e00ff */
[----:B------:R2:W-:Y:S04]  /*3360*/  ATOMS.OR RZ, [UR5+0x14], R3 ;  /* 0x00001403ffff798c */ /* 0x0005e8000b000005 */
[----:B------:R2:W-:Y:S04]  /*3370*/  ATOMS.OR RZ, [UR5+0x18], R0 ;  /* 0x00001800ffff798c */ /* 0x0005e8000b000005 */
[----:B------:R2:W-:Y:S01]  /*3380*/  STS [UR39+0x100], R4 ;  /* 0x00010004ff007988 */ /* 0x0005e20008000827 */
[----:B------:R-:W-:Y:S05]  /*3390*/  BRA `(.L_x_59) ;  /* 0x0000000000107947 */ /* 0x000fea0003800000 */
.L_x_58:
[----:B------:R-:W-:Y:S02]  /*33a0*/  MOV R0, 0xffffffff ;  /* 0xffffffff00007802 */ /* 0x000fe40000000f00 */
[----:B------:R-:W-:-:S03]  /*33b0*/  MOV R4, 0x33e0 ;  /* 0x000033e000047802 */ /* 0x000fc60000000f00 */
[----:B------:R2:W-:Y:S04]  /*33c0*/  STS [UR39+0x100], R0 ;  /* 0x00010000ff007988 */ /* 0x0005e80008000827 */
[----:B-12--5:R-:W-:Y:S05]  /*33d0*/  CALL.REL.NOINC `($__internal_1_$__cuda_sm10x_tcgen05_guardrail_trap_phase_invalid_during_alloc) ;  /* 0x0000005000a87944 */ /* 0x026fea0003c00000 */
.L_x_59:
[----:B------:R-:W-:Y:S05]  /*33e0*/  WARPSYNC.ALL ;  /* 0x0000000000007948 */ /* 0x000fea0003800000 */
[----:B------:R-:W3:Y:S01]  /*33f0*/  S2UR UR4, SR_CgaCtaId ;  /* 0x00000000000479c3 */ /* 0x000ee20000008800 */
[----:B------:R-:W-:Y:S01]  /*3400*/  UMOV UR70, 0x400 ;  /* 0x0000040000467882 */ /* 0x000fe20000000000 */
[----:B------:R-:W-:-:S06]  /*3410*/  NOP ;  /* 0x0000000000007918 */ /* 0x000fcc0000000000 */
[----:B------:R-:W-:Y:S06]  /*3420*/  BAR.ARV 0x6, 0xa0 ;  /* 0x0182800000007b1d */ /* 0x000fec0000002000 */
[----:B------:R-:W4:Y:S01]  /*3430*/  LDCU UR8, c[0x0][0x38c] ;  /* 0x00007180ff0877ac */ /* 0x000f220008000800 */
[----:B------:R-:W-:Y:S01]  /*3440*/  LOP3.LUT R2, R2, 0xffff, RZ, 0xc0, !PT ;  /* 0x0000ffff02027812 */ /* 0x000fe200078ec0ff */
[----:B------:R-:W-:Y:S01]  /*3450*/  HFMA2 R11, -RZ, RZ, 0, 5.9604644775390625e-08 ;  /* 0x00000001ff0b7431 */ /* 0x000fe200000001ff */
[----:B------:R-:W-:Y:S01]  /*3460*/  MOV R10, RZ ;  /* 0x000000ff000a7202 */ /* 0x000fe20000000f00 */
[----:B------:R-:W1:Y:S01]  /*3470*/  LDCU UR9, c[0x0][0x38c] ;  /* 0x00007180ff0977ac */ /* 0x000e620008000800 */
[----:B------:R-:W-:-:S02]  /*3480*/  R2UR UR71, R2 ;  /* 0x00000000024772ca */ /* 0x000fc400000e0000 */
[----:B------:R-:W-:Y:S01]  /*3490*/  CS2R R8, SRZ ;  /* 0x0000000000087805 */ /* 0x000fe2000001ff00 */
[----:B------:R-:W-:Y:S01]  /*34a0*/  UMOV UR73, URZ ;  /* 0x000000ff00497c82 */ /* 0x000fe20008000000 */
[----:B------:R-:W-:Y:S01]  /*34b0*/  UMOV UR5, URZ ;  /* 0x000000ff00057c82 */ /* 0x000fe20008000000 */
[----:B---3--:R-:W-:Y:S01]  /*34c0*/  ULEA UR70, UR4, UR70, 0x18 ;  /* 0x0000004604467291 */ /* 0x008fe2000f8ec0ff */
[----:B------:R-:W-:Y:S01]  /*34d0*/  UMOV UR76, 0x0 ;  /* 0x00000000004c7882 */ /* 0x000fe20000000000 */
[----:B------:R-:W-:Y:S02]  /*34e0*/  UMOV UR77, 0x4140490 ;  /* 0x04140490004d7882 */ /* 0x000fe40000000000 */
[----:B------:R-:W-:Y:S02]  /*34f0*/  UIADD3 UR6, UPT, UPT, UR70, 0x15300, URZ ;  /* 0x0001530046067890 */ /* 0x000fe4000fffe0ff */
[----:B------:R-:W-:Y:S02]  /*3500*/  UIADD3 UR7, UPT, UPT, UR70, 0x5300, URZ ;  /* 0x0000530046077890 */ /* 0x000fe4000fffe0ff */
[----:B----4-:R-:W-:Y:S01]  /*3510*/  UIADD3 UR8, UPT, UPT, UR8, 0xff, URZ ;  /* 0x000000ff08087890 */ /* 0x010fe2000fffe0ff */
[----:B--2---:R-:W2:Y:S01]  /*3520*/  LDS R0, [UR70+0x100] ;  /* 0x00010046ff007984 */ /* 0x004ea20008000800 */
[----:B------:R-:W-:-:S02]  /*3530*/  USHF.R.U32.HI UR6, URZ, 0x4, UR6 ;  /* 0x00000004ff067899 */ /* 0x000fc40008011606 */
[----:B------:R-:W-:Y:S02]  /*3540*/  USHF.R.S32.HI UR4, URZ, 0x1f, UR8 ;  /* 0x0000001fff047899 */ /* 0x000fe40008011408 */
[----:B------:R-:W-:Y:S02]  /*3550*/  USHF.R.U32.HI UR7, URZ, 0x4, UR7 ;  /* 0x00000004ff077899 */ /* 0x000fe40008011607 */
[----:B------:R-:W-:Y:S02]  /*3560*/  ULEA.HI UR4, UR4, UR8, URZ, 0x8 ;  /* 0x0000000804047291 */ /* 0x000fe4000f8f40ff */
[----:B------:R-:W-:Y:S02]  /*3570*/  ULOP3.LUT UR7, UR7, 0x3fff, URZ, 0xc0, !UPT ;  /* 0x00003fff07077892 */ /* 0x000fe4000f8ec0ff */
[----:B------:R-:W-:Y:S02]  /*3580*/  USHF.R.S32.HI UR10, URZ, 0x8, UR4 ;  /* 0x00000008ff0a7899 */ /* 0x000fe40008011404 */
[----:B------:R-:W-:-:S02]  /*3590*/  ULOP3.LUT UR4, UR6, 0x3fff, URZ, 0xc0, !UPT ;  /* 0x00003fff06047892 */ /* 0x000fc4000f8ec0ff */
[----:B------:R-:W-:Y:S02]  /*35a0*/  UISETP.LT.AND UP0, UPT, UR10, 0x1, UPT ;  /* 0x000000010a00788c */ /* 0x000fe4000bf01270 */
[----:B------:R-:W-:Y:S01]  /*35b0*/  IMAD.U32 R12, RZ, RZ, UR10 ;  /* 0x0000000aff0c7e24 */ /* 0x000fe2000f8e00ff */
[----:B------:R-:W-:Y:S02]  /*35c0*/  ULOP3.LUT UR72, UR7, 0x10000, URZ, 0xfc, !UPT ;  /* 0x0001000007487892 */ /* 0x000fe4000f8efcff */
[----:B------:R-:W-:Y:S02]  /*35d0*/  USEL UR6, UR10, 0x1, !UP0 ;  /* 0x000000010a067887 */ /* 0x000fe4000c000000 */
[----:B------:R-:W-:Y:S02]  /*35e0*/  ULOP3.LUT UR4, UR4, 0x10000, URZ, 0xfc, !UPT ;  /* 0x0001000004047892 */ /* 0x000fe4000f8efcff */
[----:B------:R-:W-:Y:S02]  /*35f0*/  UIADD3 UR6, UPT, UPT, -UR6, URZ, URZ ;  /* 0x000000ff06067290 */ /* 0x000fe4000fffe1ff */
[----:B-1----:R-:W-:Y:S01]  /*3600*/  UISETP.GE.AND UP4, UPT, UR9, 0x1, UPT ;  /* 0x000000010900788c */ /* 0x002fe2000bf86270 */
[----:B------:R-:W-:Y:S01]  /*3610*/  UMOV UR74, 0x0 ;  /* 0x00000000004a7882 */ /* 0x000fe20000000000 */
[----:B------:R-:W-:-:S02]  /*3620*/  UMOV UR75, 0x4140490 ;  /* 0x04140490004b7882 */ /* 0x000fc40000000000 */
[----:B------:R-:W-:Y:S01]  /*3630*/  IMAD.U32 R14, RZ, RZ, UR6 ;  /* 0x00000006ff0e7e24 */ /* 0x000fe2000f8e00ff */
[----:B--2---:R-:W-:-:S13]  /*3640*/  R2UR UR8, R0 ;  /* 0x00000000000872ca */ /* 0x004fda00000e0000 */
[----:B------:R-:W-:-:S07]  /*3650*/  IMAD.U32 R15, RZ, RZ, UR8 ;  /* 0x00000008ff0f7e24 */ /* 0x000fce000f8e00ff */
.L_x_68:
[----:B------:R-:W-:Y:S02]  /*3660*/  LEA R0, R10, UR70, 0x3 ;  /* 0x000000460a007c11 */ /* 0x000fe4000f8e18ff */
[----:B------:R-:W-:Y:S02]  /*3670*/  SHF.L.U32 R2, R9, 0x1f, RZ ;  /* 0x0000001f09027819 */ /* 0x000fe400000006ff */
[----:B------:R-:W-:Y:S01]  /*3680*/  PLOP3.LUT P0, PT, PT, PT, UP4, 0x80, 0x8 ;  /* 0x000000000008781c */ /* 0x000fe20003f0f048 */
[----:B------:R-:W-:Y:S01]  /*3690*/  VIADD R3, R0, 0x60 ;  /* 0x0000006000037836 */ /* 0x000fe20000000000 */
[----:B-1----:R-:W1:Y:S02]  /*36a0*/  SYNCS.PHASECHK.TRANS64.TRYWAIT P1, [R0+URZ+0x50], R2 ;  /* 0x00005002000075a7 */ /* 0x002e6400080211ff */
[----:B-1----:R-:W-:Y:S09]  /*36b0*/  @!P1 BRA `(.L_x_62) ;  /* 0x0000004800a49947 */ /* 0x002ff20003800000 */
.L_x_126:
[----:B------:R-:W-:Y:S01]  /*36c0*/  LEA R4, R10, UR70, 0x4 ;  /* 0x000000460a047c11 */ /* 0x000fe2000f8e20ff */
[----:B------:R-:W-:Y:S01]  /*36d0*/  @UP4 ULEA UR6, UR5, UR70, 0x3 ;  /* 0x0000004605064291 */ /* 0x000fe2000f8e18ff */
[----:B------:R-:W-:Y:S01]  /*36e0*/  PLOP3.LUT P2, PT, PT, PT, PT, 0x80, 0x8 ;  /* 0x000000000008781c */ /* 0x000fe20003f4f070 */
[----:B------:R-:W-:Y:S01]  /*36f0*/  ULEA UR7, UR73, UR70, 0x3 ;  /* 0x0000004649077291 */ /* 0x000fe2000f8e18ff */
[----:B------:R-:W-:Y:S02]  /*3700*/  PRMT R3, RZ, 0x654, R3 ;  /* 0x00000654ff037816 */ /* 0x000fe40000000003 */
[----:B------:R-:W2:Y:S01]  /*3710*/  LDS.128 R4, [R4+0xe0] ;  /* 0x0000e00004047984 */ /* 0x000ea20000000c00 */
[----:B-1----:R-:W-:Y:S02]  /*3720*/  @P0 SHF.L.U32 R2, R8, 0x1f, RZ ;  /* 0x0000001f08020819 */ /* 0x002fe400000006ff */
[----:B------:R-:W-:Y:S01]  /*3730*/  SHF.L.U32 R0, R11, 0x1f, RZ ;  /* 0x0000001f0b007819 */ /* 0x000fe200000006ff */
[----:B------:R-:W-:Y:S01]  /*3740*/  @!PT LDS RZ, [RZ] ;  /* 0x00000000fffff984 */ /* 0x000fe20000000800 */
[----:B------:R-:W-:Y:S01]  /*3750*/  @!PT LDS RZ, [RZ] ;  /* 0x00000000fffff984 */ /* 0x000fe20000000800 */
[----:B------:R-:W-:Y:S01]  /*3760*/  @!PT LDS RZ, [RZ] ;  /* 0x00000000fffff984 */ /* 0x000fe20000000800 */
[----:B------:R-:W-:Y:S01]  /*3770*/  @!PT LDS RZ, [RZ] ;  /* 0x00000000fffff984 */ /* 0x000fe20000000800 */
[----:B------:R1:W-:Y:S06]  /*3780*/  MEMBAR.ALL.CTA ;  /* 0x0000000000007992 */ /* 0x0003ec0000008000 */
[----:B-1----:R-:W1:Y:S01]  /*3790*/  FENCE.VIEW.ASYNC.S ;  /* 0x00000000000073c6 */ /* 0x002e620000000000 */
[----:B------:R-:W-:Y:S01]  /*37a0*/  R2UR UR8, R15 ;  /* 0x000000000f0872ca */ /* 0x000fe200000e0000 */
[----:B------:R-:W-:Y:S01]  /*37b0*/  IMAD.U32 R13, RZ, RZ, UR7 ;  /* 0x00000007ff0d7e24 */ /* 0x000fe2000f8e00ff */
[----:B-1----:R1:W-:Y:S01]  /*37c0*/  SYNCS.ARRIVE.TRANS64.RED.A1T0 RZ, [R3+URZ], RZ ;  /* 0x000000ff03ff79a7 */ /* 0x0023e200081004ff */
[----:B------:R1:W3:Y:S01]  /*37d0*/  @P0 SYNCS.PHASECHK.TRANS64.TRYWAIT P2, [UR6], R2 ;  /* 0x00000002ff0005a7 */ /* 0x0002e20008041106 */
[----:B------:R-:W-:Y:S01]  /*37e0*/  ULEA.HI UR6, UR73, UR73, URZ, 0x1 ;  /* 0x0000004949067291 */ /* 0x000fe2000f8f08ff */
[----:B--2---:R-:W-:-:S03]  /*37f0*/  LOP3.LUT P1, RZ, R6, 0x1, RZ, 0xc0, !PT ;  /* 0x0000000106ff7812 */ /* 0x004fc6000782c0ff */
[----:B------:R-:W-:-:S05]  /*3800*/  USHF.R.U32.HI UR10, URZ, 0x1, UR6 ;  /* 0x00000001ff0a7899 */ /* 0x000fca0008011606 */
[----:B------:R-:W-:Y:S01]  /*3810*/  UIMAD UR10, UR10, 0x50, UR8 ;  /* 0x000000500a0a78a4 */ /* 0x000fe2000f8e0208 */
[----:B------:R-:W2:Y:S01]  /*3820*/  SYNCS.PHASECHK.TRANS64.TRYWAIT P0, [UR7+0x90], R0 ;  /* 0x00009000ff0075a7 */ /* 0x000ea20008001107 */
[----:B------:R-:W-:-:S04]  /*3830*/  ULOP3.LUT UR7, UR6, 0xffe, URZ, 0xc0, !UPT ;  /* 0x00000ffe06077892 */ /* 0x000fc8000f8ec0ff */
[----:B------:R-:W-:-:S04]  /*3840*/  UIADD3 UR6, UPT, UPT, -UR7, UR73, URZ ;  /* 0x0000004907067290 */ /* 0x000fc8000fffe1ff */
[----:B------:R-:W-:Y:S01]  /*3850*/  ULEA UR10, UR6, UR10, 0x14 ;  /* 0x0000000a060a7291 */ /* 0x000fe2000f8ea0ff */
[----:B-123--:R-:W-:Y:S11]  /*3860*/  @!P0 BRA `(.L_x_63) ;  /* 0x00000048004c8947 */ /* 0x00eff60003800000 */
.L_x_128:
[----:B------:R-:W-:Y:S01]  /*3870*/  IADD3 R10, PT, PT, R10, 0x1, RZ ;  /* 0x000000010a0a7810 */ /* 0x000fe20007ffe0ff */
[----:B------:R-:W-:Y:S06]  /*3880*/  BRA.U !UP4, `(.L_x_64) ;  /* 0x000000050cd87547 */ /* 0x000fec000b800000 */
[----:B------:R-:W-:Y:S01]  /*3890*/  R2UR UR68, R14 ;  /* 0x000000000e4472ca */ /* 0x000fe200000e0000 */
[----:B------:R-:W-:Y:S01]  /*38a0*/  UPLOP3.LUT UP2, UPT, UPT, UPT, UPT, 0x40, 0x4 ;  /* 0x000000000004789c */ /* 0x000fe20003f4e870 */
[----:B------:R-:W-:-:S15]  /*38b0*/  R2UR UR11, R12 ;  /* 0x000000000c0b72ca */ /* 0x000fde00000e0000 */
.L_x_67:
[----:B------:R-:W-:Y:S02]  /*38c0*/  UIADD3 UR68, UPT, UPT, UR68, 0x1, URZ ;  /* 0x0000000144447890 */ /* 0x000fe4000fffe0ff */
[----:B--2---:R-:W-:Y:S02]  /*38d0*/  ULEA UR7, UR5, UR70, 0x3 ;  /* 0x0000004605077291 */ /* 0x004fe4000f8e18ff */
[----:B------:R-:W-:Y:S01]  /*38e0*/  UISETP.NE.AND UP3, UPT, UR68, URZ, UPT ;  /* 0x000000ff4400728c */ /* 0x000fe2000bf65270 */
[----:B------:R-:W-:Y:S10]  /*38f0*/  @P2 BRA `(.L_x_65) ;  /* 0x00000000000c2947 */ /* 0x000ff40003800000 */
[----:B-1----:R-:W-:Y:S04]  /*3900*/  SHF.L.U32 R2, R8, 0x1f, RZ ;  /* 0x0000001f08027819 */ /* 0x002fe800000006ff */
[----:B------:R-:W1:Y:S02]  /*3910*/  SYNCS.PHASECHK.TRANS64.TRYWAIT P0, [UR7], R2 ;  /* 0x00000002ff0075a7 */ /* 0x000e640008001107 */
[----:B-1----:R-:W-:Y:S05]  /*3920*/  @!P0 BRA `(.L_x_66) ;  /* 0x0000004800388947 */ /* 0x002fea0003800000 */
.L_x_65:
[----:B------:R-:W-:Y:S01]  /*3930*/  UISETP.NE.AND UP0, UPT, UR11, 0x1, UPT ;  /* 0x000000010b00788c */ /* 0x000fe2000bf05270 */
[----:B------:R-:W-:Y:S01]  /*3940*/  PLOP3.LUT P2, PT, PT, PT, PT, 0x80, 0x8 ;  /* 0x000000000008781c */ /* 0x000fe20003f4f070 */
[----:B------:R-:W-:Y:S01]  /*3950*/  UIADD3 UR9, UPT, UPT, UR5, 0x1, URZ ;  /* 0x0000000105097890 */ /* 0x000fe2000fffe0ff */
[----:B------:R-:W-:Y:S01]  /*3960*/  MOV.SPILL R3, UR75 ;  /* 0x0000004b00037c02 */ /* 0x000fe20009000f00 */
[----:B------:R-:W-:Y:S01]  /*3970*/  UIADD3 UR69, UPT, UPT, UR7, 0x10, URZ ;  /* 0x0000001007457890 */ /* 0x000fe2000fffe0ff */
[----:B-1----:R-:W-:Y:S01]  /*3980*/  MOV.SPILL R2, UR74 ;  /* 0x0000004a00027c02 */ /* 0x002fe20009000f00 */
[----:B------:R-:W-:Y:S01]  /*3990*/  UISETP.NE.AND UP1, UPT, UR9, 0x2, UPT ;  /* 0x000000020900788c */ /* 0x000fe2000bf25270 */
[----:B------:R-:W-:Y:S01]  /*39a0*/  PLOP3.LUT P0, PT, PT, PT, UP0, 0x80, 0x8 ;  /* 0x000000000008781c */ /* 0x000fe20003f0f008 */
[----:B------:R-:W-:Y:S02]  /*39b0*/  UIMAD UR6, UR5, 0xa00, UR4 ;  /* 0x00000a00050678a4 */ /* 0x000fe4000f8e0204 */
[----:B------:R-:W-:Y:S02]  /*39c0*/  ULEA UR8, UR5, UR72, 0xb ;  /* 0x0000004805087291 */ /* 0x000fe4000f8e58ff */
[----:B------:R-:W-:Y:S02]  /*39d0*/  USEL UR7, URZ, 0x1, UP1 ;  /* 0x00000001ff077887 */ /* 0x000fe40008800000 */
[----:B------:R-:W-:Y:S02]  /*39e0*/  USEL UR5, UR9, URZ, UP1 ;  /* 0x000000ff09057287 */ /* 0x000fe40008800000 */
[----:B------:R-:W-:Y:S02]  /*39f0*/  UIADD3 UR22, UPT, UPT, UR6, 0x2, URZ ;  /* 0x0000000206167890 */ /* 0x000fe4000fffe0ff */
[----:B------:R-:W-:Y:S01]  /*3a00*/  @UP0 ULEA UR9, UR5, UR70, 0x3 ;  /* 0x0000004605090291 */ /* 0x000fe2000f8e18ff */
[----:B------:R-:W-:Y:S01]  /*3a10*/  LOP3.LUT R8, R8, UR7, RZ, 0x3c, !PT ;  /* 0x0000000708087c12 */ /* 0x000fe2000f8e3cff */
[----:B------:R-:W-:Y:S02]  /*3a20*/  UIADD3 UR18, UPT, UPT, UR8, 0x2, URZ ;  /* 0x0000000208127890 */ /* 0x000fe4000fffe0ff */
[----:B------:R-:W-:Y:S01]  /*3a30*/  UIADD3 UR14, UPT, UPT, UR6, 0x4, URZ ;  /* 0x00000004060e7890 */ /* 0x000fe2000fffe0ff */
[----:B------:R-:W-:Y:S01]  /*3a40*/  @P0 SHF.L.U32 R0, R8, 0x1f, RZ ;  /* 0x0000001f08000819 */ /* 0x000fe200000006ff */
[----:B------:R-:W-:Y:S02]  /*3a50*/  UIADD3 UR12, UPT, UPT, UR8, 0x4, URZ ;  /* 0x00000004080c7890 */ /* 0x000fe4000fffe0ff */
[----:B------:R-:W-:Y:S01]  /*3a60*/  UIADD3 UR66, UPT, UPT, UR6, 0x6, URZ ;  /* 0x0000000606427890 */ /* 0x000fe2000fffe0ff */
[----:B------:R2:W3:Y:S01]  /*3a70*/  @P0 SYNCS.PHASECHK.TRANS64.TRYWAIT P2, [UR9], R0 ;  /* 0x00000000ff0005a7 */ /* 0x0004e20008041109 */
[----:B------:R-:W-:Y:S02]  /*3a80*/  UIADD3 UR64, UPT, UPT, UR8, 0x6, URZ ;  /* 0x0000000608407890 */ /* 0x000fe4000fffe0ff */
        /* <DEDUP_REMOVED lines=22> */
[----:B------:R-:W-:Y:S01]  /*3bf0*/  UIADD3 UR11, UPT, UPT, UR11, -0x1, URZ ;  /* 0xffffffff0b0b7890 */ /* 0x000fe2000fffe0ff */
[----:B------:R-:W-:Y:S01]  /*3c00*/  UMOV UR7, 0x40004040 ;  /* 0x4000404000077882 */ /* 0x000fe20000000000 */
[----:B------:R-:W-:Y:S01]  /*3c10*/  UMOV UR74, 0x0 ;  /* 0x00000000004a7882 */ /* 0x000fe20000000000 */
[----:B------:R-:W-:Y:S01]  /*3c20*/  UMOV UR75, 0x4140490 ;  /* 0x04140490004b7882 */ /* 0x000fe20000000000 */
[----:B------:R-:W-:Y:S01]  /*3c30*/  UMOV UR9, 0x40004040 ;  /* 0x4000404000097882 */ /* 0x000fe20000000000 */
[----:B------:R-:W-:Y:S01]  /*3c40*/  UMOV UR23, 0x40004040 ;  /* 0x4000404000177882 */ /* 0x000fe20000000000 */
[----:B------:R1:W-:Y:S01]  /*3c50*/  UTCHMMA gdesc[UR8], gdesc[UR6], tmem[UR10], tmem[UR74], idesc[UR75], UP2 ;  /* 0x00ff4a06080075ea */ /* 0x0003e2000900000a */
[----:B------:R-:W-:Y:S01]  /*3c60*/  UPLOP3.LUT UP2, UPT, UPT, UPT, UPT, 0x80, 0x8 ;  /* 0x000000000008789c */ /* 0x000fe20003f4f070 */
[----:B------:R-:W-:Y:S01]  /*3c70*/  UMOV UR19, 0x40004040 ;  /* 0x4000404000137882 */ /* 0x000fe20000000000 */
[----:B------:R-:W-:Y:S01]  /*3c80*/  UMOV UR15, 0x40004040 ;  /* 0x40004040000f7882 */ /* 0x000fe20000000000 */
[----:B------:R4:W-:Y:S01]  /*3c90*/  UTCHMMA gdesc[UR18], gdesc[UR22], tmem[UR10], tmem[UR74], idesc[UR75], UPT ;  /* 0x00ff4a16120075ea */ /* 0x0009e2000b80000a */
[----:B------:R-:W-:Y:S01]  /*3ca0*/  UMOV UR13, 0x40004040 ;  /* 0x40004040000d7882 */ /* 0x000fe20000000000 */
        /* <DEDUP_REMOVED lines=18> */
[----:B-1----:R-:W-:Y:S02]  /*3dd0*/  UIADD3 UR6, UPT, UPT, UR6, 0x786, URZ ;  /* 0x0000078606067890 */ /* 0x002fe4000fffe0ff */
[----:B------:R-:W-:Y:S01]  /*3de0*/  UIADD3 UR8, UPT, UPT, UR8, 0x606, URZ ;  /* 0x0000060608087890 */ /* 0x000fe2000fffe0ff */
[----:B------:R-:W-:Y:S01]  /*3df0*/  UMOV UR31, 0x40004040 ;  /* 0x40004040001f7882 */ /* 0x000fe20000000000 */
[----:B----4-:R-:W-:Y:S01]  /*3e00*/  UMOV UR22, 0x0 ;  /* 0x0000000000167882 */ /* 0x010fe20000000000 */
[----:B------:R-:W-:Y:S01]  /*3e10*/  UMOV UR23, 0x4140490 ;  /* 0x0414049000177882 */ /* 0x000fe20000000000 */
[----:B------:R-:W-:Y:S01]  /*3e20*/  R2UR.FILL UR75, R3 ;  /* 0x00000000034b72ca */ /* 0x000fe200004e0000 */
[----:B------:R1:W-:Y:S01]  /*3e30*/  UTCHMMA gdesc[UR12], gdesc[UR14], tmem[UR10], tmem[UR22], idesc[UR23], UPT ;  /* 0x00ff160e0c0075ea */ /* 0x0003e2000b80000a */
[----:B------:R-:W-:Y:S01]  /*3e40*/  R2UR.FILL UR74, R2 ;  /* 0x00000000024a72ca */ /* 0x000fe200004e0000 */
[----:B------:R2:W-:Y:S01]  /*3e50*/  UTCHMMA gdesc[UR64], gdesc[UR66], tmem[UR10], tmem[UR22], idesc[UR23], UPT ;  /* 0x00ff1642400075ea */ /* 0x0005e2000b80000a */
[----:B------:R-:W-:Y:S01]  /*3e60*/  UMOV UR18, 0x0 ;  /* 0x0000000000127882 */ /* 0x000fe20000000000 */
[----:B------:R-:W-:Y:S01]  /*3e70*/  UMOV UR19, 0x4140490 ;  /* 0x0414049000137882 */ /* 0x000fe20000000000 */
[----:B------:R2:W-:Y:S01]  /*3e80*/  UTCHMMA gdesc[UR60], gdesc[UR62], tmem[UR10], tmem[UR22], idesc[UR23], UPT ;  /* 0x00ff163e3c0075ea */ /* 0x0005e2000b80000a */
[----:B------:R2:W-:Y:S01]  /*3e90*/  UTCHMMA gdesc[UR56], gdesc[UR58], tmem[UR10], tmem[UR18], idesc[UR19], UPT ;  /* 0x00ff123a380075ea */ /* 0x0005e2000b80000a */
[----:B------:R2:W-:Y:S01]  /*3ea0*/  UTCHMMA gdesc[UR52], gdesc[UR54], tmem[UR10], tmem[UR18], idesc[UR19], UPT ;  /* 0x00ff1236340075ea */ /* 0x0005e2000b80000a */
[----:B------:R-:W-:Y:S01]  /*3eb0*/  UMOV UR29, 0x40004040 ;  /* 0x40004040001d7882 */ /* 0x000fe20000000000 */
[----:B------:R-:W-:Y:S01]  /*3ec0*/  UMOV UR27, 0x40004040 ;  /* 0x40004040001b7882 */ /* 0x000fe20000000000 */
[----:B------:R-:W-:Y:S01]  /*3ed0*/  UMOV UR25, 0x40004040 ;  /* 0x4000404000197882 */ /* 0x000fe20000000000 */
[----:B------:R-:W-:Y:S01]  /*3ee0*/  UMOV UR21, 0x40004040 ;  /* 0x4000404000157882 */ /* 0x000fe20000000000 */
[----:B------:R-:W-:Y:S01]  /*3ef0*/  UMOV UR17, 0x40004040 ;  /* 0x4000404000117882 */ /* 0x000fe20000000000 */
[----:B-1----:R-:W-:Y:S01]  /*3f00*/  UMOV UR12, 0x0 ;  /* 0x00000000000c7882 */ /* 0x002fe20000000000 */
[----:B------:R-:W-:Y:S01]  /*3f10*/  UMOV UR13, 0x4140490 ;  /* 0x04140490000d7882 */ /* 0x000fe20000000000 */
[----:B------:R-:W-:Y:S01]  /*3f20*/  UMOV UR14, 0x0 ;  /* 0x00000000000e7882 */ /* 0x000fe20000000000 */
[----:B------:R2:W-:Y:S01]  /*3f30*/  UTCHMMA gdesc[UR48], gdesc[UR50], tmem[UR10], tmem[UR12], idesc[UR13], UPT ;  /* 0x00ff0c32300075ea */ /* 0x0005e2000b80000a */
[----:B------:R2:W-:Y:S01]  /*3f40*/  UTCHMMA gdesc[UR44], gdesc[UR46], tmem[UR10], tmem[UR12], idesc[UR13], UPT ;  /* 0x00ff0c2e2c0075ea */ /* 0x0005e2000b80000a */
[----:B------:R2:W-:Y:S01]  /*3f50*/  UTCHMMA gdesc[UR40], gdesc[UR42], tmem[UR10], tmem[UR12], idesc[UR13], UPT ;  /* 0x00ff0c2a280075ea */ /* 0x0005e2000b80000a */
[----:B------:R2:W-:Y:S01]  /*3f60*/  UTCHMMA gdesc[UR36], gdesc[UR38], tmem[UR10], tmem[UR22], idesc[UR23], UPT ;  /* 0x00ff1626240075ea */ /* 0x0005e2000b80000a */
[----:B------:R-:W-:Y:S01]  /*3f70*/  UMOV UR15, 0x4140490 ;  /* 0x04140490000f7882 */ /* 0x000fe20000000000 */
[----:B------:R2:W-:Y:S01]  /*3f80*/  UTCHMMA gdesc[UR32], gdesc[UR34], tmem[UR10], tmem[UR18], idesc[UR19], UPT ;  /* 0x00ff1222200075ea */ /* 0x0005e2000b80000a */
[----:B------:R2:W-:Y:S01]  /*3f90*/  UTCHMMA gdesc[UR28], gdesc[UR30], tmem[UR10], tmem[UR14], idesc[UR15], UPT ;  /* 0x00ff0e1e1c0075ea */ /* 0x0005e2000b80000a */
[----:B------:R2:W-:Y:S01]  /*3fa0*/  UTCHMMA gdesc[UR24], gdesc[UR26], tmem[UR10], tmem[UR12], idesc[UR13], UPT ;  /* 0x00ff0c1a180075ea */ /* 0x0005e2000b80000a */
[----:B------:R2:W-:Y:S01]  /*3fb0*/  UTCHMMA gdesc[UR16], gdesc[UR20], tmem[UR10], tmem[UR76], idesc[UR77], UPT ;  /* 0x00ff4c14100075ea */ /* 0x0005e2000b80000a */
[----:B------:R2:W-:Y:S01]  /*3fc0*/  UTCHMMA gdesc[UR8], gdesc[UR6], tmem[UR10], tmem[UR74], idesc[UR75], UPT ;  /* 0x00ff4a06080075ea */ /* 0x0005e2000b80000a */
[----:B------:R2:W-:Y:S01]  /*3fd0*/  UTCBAR.MULTICAST [UR69], URZ, UR71 ;  /* 0x000000ff450073e9 */ /* 0x0005e20008000847 */
[----:B---3--:R-:W-:Y:S05]  /*3fe0*/  BRA.U UP3, `(.L_x_67) ;  /* 0xfffffff903347547 */ /* 0x008fea000b83ffff */
.L_x_64:
[----:B--2---:R-:W-:Y:S02]  /*3ff0*/  R2UR UR6, R13 ;  /* 0x000000000d0672ca */ /* 0x004fe400000e0000 */
[----:B------:R-:W-:-:S04]  /*4000*/  ISETP.NE.AND P0, PT, R10, 0x2, PT ;  /* 0x000000020a00780c */ /* 0x000fc80003f05270 */
[----:B-1----:R-:W-:Y:S02]  /*4010*/  SEL R0, RZ, 0x1, P0 ;  /* 0x00000001ff007807 */ /* 0x002fe40000000000 */
[----:B------:R-:W-:Y:S02]  /*4020*/  SEL R10, R10, RZ, P0 ;  /* 0x000000ff0a0a7207 */ /* 0x000fe40000000000 */
[----:B------:R-:W-:-:S03]  /*4030*/  LOP3.LUT R9, R9, R0, RZ, 0x3c, !PT ;  /* 0x0000000009097212 */ /* 0x000fc600078e3cff */
[----:B------:R-:W-:Y:S02]  /*4040*/  UIADD3 UR7, UPT, UPT, UR6, 0x70, URZ ;  /* 0x0000007006077890 */ /* 0x000fe4000fffe0ff */
[----:B------:R-:W-:-:S04]  /*4050*/  UIADD3 UR6, UPT, UPT, UR73, 0x1, URZ ;  /* 0x0000000149067890 */ /* 0x000fc8000fffe0ff */
[----:B------:R-:W-:-:S03]  /*4060*/  UISETP.NE.AND UP0, UPT, UR6, 0x4, UPT ;  /* 0x000000040600788c */ /* 0x000fc6000bf05270 */
[----:B------:R1:W-:Y:S01]  /*4070*/  UTCBAR [UR7], URZ ;  /* 0x000000ff070073e9 */ /* 0x0003e200080000ff */
[----:B------:R-:W-:Y:S02]  /*4080*/  USEL UR8, URZ, 0x1, UP0 ;  /* 0x00000001ff087887 */ /* 0x000fe40008000000 */
[----:B------:R-:W-:-:S04]  /*4090*/  USEL UR73, UR6, URZ, UP0 ;  /* 0x000000ff06497287 */ /* 0x000fc80008000000 */
[----:B------:R-:W-:Y:S01]  /*40a0*/  LOP3.LUT R11, R11, UR8, RZ, 0x3c, !PT ;  /* 0x000000080b0b7c12 */ /* 0x000fe2000f8e3cff */
[----:B------:R-:W-:Y:S07]  /*40b0*/  @P1 BRA `(.L_x_68) ;  /* 0xfffffff400681947 */ /* 0x000fee000383ffff */
[----:B------:R-:W2:Y:S01]  /*40c0*/  S2UR UR8, SR_CgaCtaId ;  /* 0x00000000000879c3 */ /* 0x000ea20000008800 */
[----:B------:R-:W-:Y:S01]  /*40d0*/  ELECT P0, URZ, PT ;  /* 0x0000000000ff782f */ /* 0x000fe20003800000 */
[----:B------:R-:W-:Y:S01]  /*40e0*/  IMAD.MOV.U32 R0, RZ, RZ, 0x1 ;  /* 0x00000001ff007424 */ /* 0x000fe200078e00ff */
[----:B------:R-:W-:Y:S01]  /*40f0*/  UIADD3 UR70, UPT, UPT, UR70, 0x90, URZ ;  /* 0x0000009046467890 */ /* 0x000fe2000fffe0ff */
[----:B------:R-:W-:Y:S01]  /*4100*/  SHF.L.U32 R2, R11, 0x1f, RZ ;  /* 0x0000001f0b027819 */ /* 0x000fe200000006ff */
[----:B------:R-:W-:-:S03]  /*4110*/  UMOV UR4, 0x40 ;  /* 0x0000004000047882 */ /* 0x000fc60000000000 */
[----:B------:R-:W-:Y:S01]  /*4120*/  UVIRTCOUNT.DEALLOC.SMPOOL 0x80 ;  /* 0x000000800000784c */ /* 0x000fe20000000000 */
[----:B--2---:R-:W-:Y:S02]  /*4130*/  ULEA UR8, UR8, UR4, 0x18 ;  /* 0x0000000408087291 */ /* 0x004fe4000f8ec0ff */
[----:B------:R-:W-:-:S07]  /*4140*/  ULEA UR4, UR73, UR70, 0x3 ;  /* 0x0000004649047291 */ /* 0x000fce000f8e18ff */
[----:B------:R2:W-:Y:S02]  /*4150*/  @P0 STS.U8 [UR8+0x1c], R0 ;  /* 0x00001c00ff000988 */ /* 0x0005e40008000008 */
[----:B------:R-:W3:Y:S02]  /*4160*/  SYNCS.PHASECHK.TRANS64.TRYWAIT P0, [UR4], R2 ;  /* 0x00000002ff0075a7 */ /* 0x000ee40008001104 */
[----:B--23--:R-:W-:Y:S05]  /*4170*/  @!P0 BRA `(.L_x_69) ;  /* 0x00000040003c8947 */ /* 0x00cfea0003800000 */
.L_x_131:
[----:B------:R-:W-:-:S04]  /*4180*/  UIADD3 UR4, UPT, UPT, UR73, 0x1, URZ ;  /* 0x0000000149047890 */ /* 0x000fc8000fffe0ff */
[----:B------:R-:W-:-:S04]  /*4190*/  UISETP.NE.AND UP0, UPT, UR4, 0x4, UPT ;  /* 0x000000040400788c */ /* 0x000fc8000bf05270 */
[----:B------:R-:W-:Y:S02]  /*41a0*/  USEL UR6, URZ, 0x1, UP0 ;  /* 0x00000001ff067887 */ /* 0x000fe40008000000 */
[----:B------:R-:W-:-:S04]  /*41b0*/  USEL UR4, UR4, URZ, UP0 ;  /* 0x000000ff04047287 */ /* 0x000fc80008000000 */
[----:B------:R-:W-:Y:S01]  /*41c0*/  ULEA UR5, UR4, UR70, 0x3 ;  /* 0x0000004604057291 */ /* 0x000fe2000f8e18ff */
[----:B--2---:R-:W-:-:S04]  /*41d0*/  LOP3.LUT R2, R11, UR6, RZ, 0x3c, !PT ;  /* 0x000000060b027c12 */ /* 0x004fc8000f8e3cff */
[----:B------:R-:W-:-:S04]  /*41e0*/  SHF.L.U32 R3, R2, 0x1f, RZ ;  /* 0x0000001f02037819 */ /* 0x000fc800000006ff */
[----:B------:R-:W2:Y:S02]  /*41f0*/  SYNCS.PHASECHK.TRANS64.TRYWAIT P0, [UR5], R3 ;  /* 0x00000003ff0075a7 */ /* 0x000ea40008001105 */
[----:B--2---:R-:W-:Y:S05]  /*4200*/  @!P0 BRA `(.L_x_70) ;  /* 0x0000004000308947 */ /* 0x004fea0003800000 */
.L_x_133:
[----:B------:R-:W-:-:S04]  /*4210*/  UIADD3 UR4, UPT, UPT, UR4, 0x1, URZ ;  /* 0x0000000104047890 */ /* 0x000fc8000fffe0ff */
[----:B------:R-:W-:-:S04]  /*4220*/  UISETP.NE.AND UP0, UPT, UR4, 0x4, UPT ;  /* 0x000000040400788c */ /* 0x000fc8000bf05270 */
[----:B------:R-:W-:Y:S02]  /*4230*/  USEL UR6, URZ, 0x1, UP0 ;  /* 0x00000001ff067887 */ /* 0x000fe40008000000 */
[----:B------:R-:W-:-:S04]  /*4240*/  USEL UR4, UR4, URZ, UP0 ;  /* 0x000000ff04047287 */ /* 0x000fc80008000000 */
[----:B------:R-:W-:Y:S01]  /*4250*/  ULEA UR5, UR4, UR70, 0x3 ;  /* 0x0000004604057291 */ /* 0x000fe2000f8e18ff */
[----:B------:R-:W-:-:S04]  /*4260*/  LOP3.LUT R2, R2, UR6, RZ, 0x3c, !PT ;  /* 0x0000000602027c12 */ /* 0x000fc8000f8e3cff */
[----:B--2---:R-:W-:-:S04]  /*4270*/  SHF.L.U32 R3, R2, 0x1f, RZ ;  /* 0x0000001f02037819 */ /* 0x004fc800000006ff */
[----:B------:R-:W2:Y:S02]  /*4280*/  SYNCS.PHASECHK.TRANS64.TRYWAIT P0, [UR5], R3 ;  /* 0x00000003ff0075a7 */ /* 0x000ea40008001105 */
[----:B--2---:R-:W-:Y:S05]  /*4290*/  @!P0 BRA `(.L_x_71) ;  /* 0x0000004000248947 */ /* 0x004fea0003800000 */
.L_x_135:
[----:B------:R-:W-:-:S04]  /*42a0*/  UIADD3 UR4, UPT, UPT, UR4, 0x1, URZ ;  /* 0x0000000104047890 */ /* 0x000fc8000fffe0ff */
[----:B------:R-:W-:-:S04]  /*42b0*/  UISETP.NE.AND UP0, UPT, UR4, 0x4, UPT ;  /* 0x000000040400788c */ /* 0x000fc8000bf05270 */
[----:B------:R-:W-:Y:S02]  /*42c0*/  USEL UR5, URZ, 0x1, UP0 ;  /* 0x00000001ff057887 */ /* 0x000fe40008000000 */
[----:B------:R-:W-:-:S04]  /*42d0*/  USEL UR4, UR4, URZ, UP0 ;  /* 0x000000ff04047287 */ /* 0x000fc80008000000 */
[----:B------:R-:W-:Y:S01]  /*42e0*/  ULEA UR4, UR4, UR70, 0x3 ;  /* 0x0000004604047291 */ /* 0x000fe2000f8e18ff */
[----:B------:R-:W-:-:S04]  /*42f0*/  LOP3.LUT R2, R2, UR5, RZ, 0x3c, !PT ;  /* 0x0000000502027c12 */ /* 0x000fc8000f8e3cff */
[----:B------:R-:W-:-:S04]  /*4300*/  SHF.L.U32 R2, R2, 0x1f, RZ ;  /* 0x0000001f02027819 */ /* 0x000fc800000006ff */
[----:B------:R-:W3:Y:S02]  /*4310*/  SYNCS.PHASECHK.TRANS64.TRYWAIT P0, [UR4], R2 ;  /* 0x00000002ff0075a7 */ /* 0x000ee40008001104 */
[----:B---3--:R-:W-:Y:S05]  /*4320*/  @!P0 BRA `(.L_x_72) ;  /* 0x0000004000188947 */ /* 0x008fea0003800000 */
.L_x_137:
[----:B------:R-:W-:Y:S01]  /*4330*/  NOP ;  /* 0x0000000000007918 */ /* 0x000fe20000000000 */
[----:B--2---:R-:W2:Y:S01]  /*4340*/  LDS R0, [UR8+0x14] ;  /* 0x00001408ff007984 */ /* 0x004ea20008000800 */
[----:B------:R-:W-:Y:S01]  /*4350*/  R2UR UR4, R15 ;  /* 0x000000000f0472ca */ /* 0x000fe200000e0000 */
[----:B------:R-:W-:Y:S01]  /*4360*/  UMOV UR5, 0xffff ;  /* 0x0000ffff00057882 */ /* 0x000fe20000000000 */
[----:B------:R-:W-:-:S11]  /*4370*/  UMOV UR6, 0x1 ;  /* 0x0000000100067882 */ /* 0x000fd60000000000 */
[----:B------:R-:W-:-:S04]  /*4380*/  ULOP3.LUT UR4, UR4, 0xffff, URZ, 0xc0, !UPT ;  /* 0x0000ffff04047892 */ /* 0x000fc8000f8ec0ff */
[----:B------:R-:W-:-:S04]  /*4390*/  USHF.R.U32.HI UR4, URZ, 0x5, UR4 ;  /* 0x00000005ff047899 */ /* 0x000fc80008011604 */
[----:B------:R-:W-:Y:S02]  /*43a0*/  USHF.L.U32 UR5, UR5, UR4, URZ ;  /* 0x0000000405057299 */ /* 0x000fe400080006ff */
[----:B------:R-:W-:-:S04]  /*43b0*/  USHF.L.U32 UR4, UR6, UR4, URZ ;  /* 0x0000000406047299 */ /* 0x000fc800080006ff */
[----:B--2---:R-:W-:-:S04]  /*43c0*/  LOP3.LUT R0, R0, UR5, RZ, 0xc0, !PT ;  /* 0x0000000500007c12 */ /* 0x004fc8000f8ec0ff */
[----:B------:R-:W-:-:S13]  /*43d0*/  ISETP.NE.AND P0, PT, R0, UR5, PT ;  /* 0x0000000500007c0c */ /* 0x000fda000bf05270 */
[----:B------:R-:W-:Y:S05]  /*43e0*/  @P0 BRA `(.L_x_73) ;  /* 0x0000000000580947 */ /* 0x000fea0003800000 */
[----:B------:R-:W2:Y:S02]  /*43f0*/  LDS R0, [UR8+0x18] ;  /* 0x00001808ff007984 */ /* 0x000ea40008000800 */
[----:B--2---:R-:W-:-:S04]  /*4400*/  LOP3.LUT R0, R0, UR4, RZ, 0xc0, !PT ;  /* 0x0000000400007c12 */ /* 0x004fc8000f8ec0ff */
[----:B------:R-:W-:-:S13]  /*4410*/  ISETP.NE.AND P0, PT, R0, UR4, PT ;  /* 0x0000000400007c0c */ /* 0x000fda000bf05270 */
[----:B------:R-:W-:Y:S05]  /*4420*/  @P0 BRA `(.L_x_74) ;  /* 0x00000000003c0947 */ /* 0x000fea0003800000 */
[----:B------:R-:W2:Y:S01]  /*4430*/  S2R R2, SR_LANEID ;  /* 0x0000000000027919 */ /* 0x000ea20000000000 */
[----:B------:R-:W-:-:S06]  /*4440*/  ULOP3.LUT UR5, URZ, UR5, URZ, 0x33, !UPT ;  /* 0x00000005ff057292 */ /* 0x000fcc000f8e33ff */
[----:B------:R-:W-:-:S04]  /*4450*/  IMAD.U32 R0, RZ, RZ, UR5 ;  /* 0x00000005ff007e24 */ /* 0x000fc8000f8e00ff */
[----:B-1----:R1:W3:Y:S02]  /*4460*/  REDUX UR7, R0 ;  /* 0x00000000000773c4 */ /* 0x0022e40000000000 */
[----:B------:R4:W-:Y:S01]  /*4470*/  UTCATOMSWS.AND URZ, UR5 ;  /* 0x0000000500ff79e3 */ /* 0x0009e20008000000 */
[----:B-1----:R-:W-:Y:S01]  /*4480*/  LOP3.LUT R0, RZ, UR4, RZ, 0x33, !PT ;  /* 0x00000004ff007c12 */ /* 0x002fe2000f8e33ff */
[----:B------:R-:W-:Y:S02]  /*4490*/  VOTEU.ANY UR4, UPT, PT ;  /* 0x0000000000047886 */ /* 0x000fe400038e0100 */
[----:B------:R-:W-:Y:S02]  /*44a0*/  UFLO.U32 UR4, UR4 ;  /* 0x00000004000472bd */ /* 0x000fe400080e0000 */
[----:B------:R-:W1:Y:S04]  /*44b0*/  REDUX UR6, R0 ;  /* 0x00000000000673c4 */ /* 0x000e680000000000 */
[----:B--2---:R-:W-:-:S02]  /*44c0*/  ISETP.EQ.U32.AND P0, PT, R2, UR4, PT ;  /* 0x0000000402007c0c */ /* 0x004fc4000bf02070 */
[----:B---3--:R-:W-:-:S11]  /*44d0*/  MOV R2, UR7 ;  /* 0x0000000700027c02 */ /* 0x008fd60008000f00 */
[----:B------:R4:W-:Y:S01]  /*44e0*/  @P0 ATOMS.AND RZ, [UR8+0x14], R2 ;  /* 0x00001402ffff098c */ /* 0x0009e2000a800008 */
[----:B-1----:R-:W-:-:S05]  /*44f0*/  IMAD.U32 R0, RZ, RZ, UR6 ;  /* 0x00000006ff007e24 */ /* 0x002fca000f8e00ff */
[----:B------:R4:W-:Y:S01]  /*4500*/  @P0 ATOMS.AND RZ, [UR8+0x18], R0 ;  /* 0x00001800ffff098c */ /* 0x0009e2000a800008 */
[----:B------:R-:W-:Y:S05]  /*4510*/  BRA `(.L_x_75) ;  /* 0x0000000000147947 */ /* 0x000fea0003800000 */
.L_x_74:
[----:B------:R-:W-:Y:S02]  /*4520*/  MOV R2, 0x4540 ;  /* 0x0000454000027802 */ /* 0x000fe40000000f00 */
[----:B-1---5:R-:W-:Y:S05]  /*4530*/  CALL.REL.NOINC `($__internal_0_$__cuda_sm10x_tcgen05_guardrail_trap_col_being_dealloced_not_returned_by_alloc) ;  /* 0x0000004000447944 */ /* 0x022fea0003c00000 */
[----:B------:R-:W-:Y:S05]  /*4540*/  BRA `(.L_x_75) ;  /* 0x0000000000087947 */ /* 0x000fea0003800000 */
.L_x_73:
[----:B------:R-:W-:Y:S02]  /*4550*/  MOV R2, 0x4570 ;  /* 0x0000457000027802 */ /* 0x000fe40000000f00 */
[----:B-1---5:R-:W-:Y:S05]  /*4560*/  CALL.REL.NOINC `($__internal_2_$__cuda_sm10x_tcgen05_guardrail_trap_unallocated_columns_being_dealloced) ;  /* 0x0000004000507944 */ /* 0x022fea0003c00000 */
.L_x_75:
[----:B------:R-:W-:Y:S01]  /*4570*/  NOP ;  /* 0x0000000000007918 */ /* 0x000fe20000000000 */
[----:B----4-:R-:W-:Y:S05]  /*4580*/  EXIT ;  /* 0x000000000000794d */ /* 0x010fea0003800000 */
.L_x_57:
[----:B------:R-:W-:-:S09]  /*4590*/  UISETP.NE.OR UP0, UPT, UR18, 0x3, !UP3 ;  /* 0x000000031200788c */ /* 0x000fd2000df05670 */
[----:B------:R-:W-:Y:S05]  /*45a0*/  BRA.U UP0, `(.L_x_76) ;  /* 0x0000000d00e07547 */ /* 0x000fea000b800000 */
[----:B------:R-:W2:Y:S01]  /*45b0*/  LDCU.64 UR4, c[0x0][0x888] ;  /* 0x00011100ff0477ac */ /* 0x000ea20008000a00 */
[----:B------:R-:W3:Y:S01]  /*45c0*/  LDC.64 R12, c[0x0][0x348] ;  /* 0x0000d200ff0c7b82 */ /* 0x000ee20000000a00 */
[----:B------:R-:W-:Y:S02]  /*45d0*/  HFMA2 R9, -RZ, RZ, 0, 0 ;  /* 0x00000000ff097431 */ /* 0x000fe400000001ff */
[----:B------:R-:W-:Y:S01]  /*45e0*/  IMAD.MOV.U32 R11, RZ, RZ, 0x1 ;  /* 0x00000001ff0b7424 */ /* 0x000fe200078e00ff */
[----:B------:R-:W4:Y:S01]  /*45f0*/  LDCU UR38, c[0x0][0x370] ;  /* 0x00006e00ff2677ac */ /* 0x000f220008000800 */
[----:B------:R-:W-:Y:S01]  /*4600*/  IMAD.MOV.U32 R10, RZ, RZ, RZ ;  /* 0x000000ffff0a7224 */ /* 0x000fe200078e00ff */
[----:B------:R-:W-:Y:S01]  /*4610*/  MOV R8, 0x2800 ;  /* 0x0000280000087802 */ /* 0x000fe20000000f00 */
[----:B------:R-:W4:Y:S01]  /*4620*/  LDCU.128 UR52, c[0x0][0xb10] ;  /* 0x00016200ff3477ac */ /* 0x000f220008000c00 */
[----:B------:R-:W1:Y:S01]  /*4630*/  LDCU UR37, c[0x0][0x374] ;  /* 0x00006e80ff2577ac */ /* 0x000e620008000800 */
[----:B------:R-:W1:Y:S01]  /*4640*/  LDCU.64 UR42, c[0x0][0x890] ;  /* 0x00011200ff2a77ac */ /* 0x000e620008000a00 */
[----:B--2---:R-:W-:Y:S01]  /*4650*/  UISETP.NE.U32.AND UP0, UPT, UR4, URZ, UPT ;  /* 0x000000ff0400728c */ /* 0x004fe2000bf05070 */
[----:B------:R-:W2:Y:S01]  /*4660*/  LDCU UR15, c[0x0][0xb0c] ;  /* 0x00016180ff0f77ac */ /* 0x000ea20008000800 */
[----:B------:R-:W3:Y:S01]  /*4670*/  LDCU UR50, c[0x0][0xb20] ;  /* 0x00016400ff3277ac */ /* 0x000ee20008000800 */
[----:B------:R-:W3:Y:S01]  /*4680*/  LDCU UR4, c[0x0][0xb30] ;  /* 0x00016600ff0477ac */ /* 0x000ee20008000800 */
[----:B----4-:R-:W-:-:S02]  /*4690*/  UIMAD.WIDE.U32 UR8, UR38, UR52, URZ ;  /* 0x00000034260872a5 */ /* 0x010fc4000f8e00ff */
[----:B-1----:R-:W-:Y:S02]  /*46a0*/  UIMAD.WIDE.U32 UR10, UR37, UR55, URZ ;  /* 0x00000037250a72a5 */ /* 0x002fe4000f8e00ff */
[----:B------:R-:W-:Y:S02]  /*46b0*/  USEL UR49, URZ, 0x1, UP5 ;  /* 0x00000001ff317887 */ /* 0x000fe4000a800000 */
[----:B------:R-:W-:Y:S02]  /*46c0*/  UISETP.NE.U32.AND UP6, UPT, UR42, URZ, UPT ;  /* 0x000000ff2a00728c */ /* 0x000fe4000bfc5070 */
[----:B------:R-:W-:Y:S01]  /*46d0*/  UISETP.NE.AND.EX UP5, UPT, UR5, URZ, UPT, UP0 ;  /* 0x000000ff0500728c */ /* 0x000fe2000bfa5300 */
[----:B------:R-:W-:Y:S01]  /*46e0*/  UMOV UR6, 0x400 ;  /* 0x0000040000067882 */ /* 0x000fe20000000000 */
[----:B------:R-:W-:Y:S01]  /*46f0*/  UISETP.NE.AND UP0, UPT, UR45, 0x1, UPT ;  /* 0x000000012d00788c */ /* 0x000fe2000bf05270 */
[----:B------:R-:W-:Y:S01]  /*4700*/  UMOV UR8, UR9 ;  /* 0x0000000900087c82 */ /* 0x000fe20008000000 */
[----:B------:R-:W-:Y:S01]  /*4710*/  UMOV UR44, UR11 ;  /* 0x0000000b002c7c82 */ /* 0x000fe20008000000 */
[----:B--2---:R-:W-:Y:S01]  /*4720*/  UISETP.NE.AND UP0, UPT, UR15, 0x1, UPT ;  /* 0x000000010f00788c */ /* 0x004fe2000bf05270 */
[----:B------:R-:W-:Y:S01]  /*4730*/  UMOV UR21, URZ ;  /* 0x000000ff00157c82 */ /* 0x000fe20008000000 */
[----:B------:R-:W-:-:S02]  /*4740*/  UPLOP3.LUT UP1, UPT, UPT, UPT, UPT, 0x40, 0x4 ;  /* 0x000000000004789c */ /* 0x000fc40003f2e870 */
[----:B------:R-:W-:Y:S01]  /*4750*/  UISETP.GE.AND UP3, UPT, UR45, 0x1, UPT ;  /* 0x000000012d00788c */ /* 0x000fe2000bf66270 */
[----:B------:R-:W1:Y:S01]  /*4760*/  LDCU.64 UR22, c[0x0][0xb28] ;  /* 0x00016500ff1677ac */ /* 0x000e620008000a00 */
[----:B------:R-:W-:Y:S02]  /*4770*/  ULEA UR6, UR39, UR6, 0x18 ;  /* 0x0000000627067291 */ /* 0x000fe4000f8ec0ff */
[----:B------:R-:W-:Y:S02]  /*4780*/  UISETP.NE.AND.EX UP6, UPT, UR43, URZ, UPT, UP6 ;  /* 0x000000ff2b00728c */ /* 0x000fe4000bfc5360 */
[----:B------:R-:W-:Y:S02]  /*4790*/  USHF.R.U32.HI UR47, URZ, UR53, UR8 ;  /* 0x00000035ff2f7299 */ /* 0x000fe40008011608 */
[----:B---3--:R-:W-:Y:S02]  /*47a0*/  USHF.R.U32.HI UR44, URZ, UR50, UR44 ;  /* 0x00000032ff2c7299 */ /* 0x008fe4000801162c */
[----:B------:R-:W-:-:S02]  /*47b0*/  UISETP.NE.AND UP0, UPT, UR54, 0x1, UPT ;  /* 0x000000013600788c */ /* 0x000fc4000bf05270 */
[----:B------:R-:W-:-:S11]  /*47c0*/  UISETP.NE.AND UP4, UPT, UR4, 0x1, UPT ;  /* 0x000000010400788c */ /* 0x000fd6000bf85270 */
.L_x_84:
[C---:B------:R-:W-:Y:S02]  /*47d0*/  LEA R3, R10.reuse, UR6, 0x3 ;  /* 0x000000060a037c11 */ /* 0x040fe4000f8e18ff */
[----:B------:R-:W-:Y:S02]  /*47e0*/  SHF.L.U32 R0, R9, 0x1f, RZ ;  /* 0x0000001f09007819 */ /* 0x000fe400000006ff */
[----:B------:R-:W-:Y:S02]  /*47f0*/  LEA R4, R10, UR6, 0x4 ;  /* 0x000000060a047c11 */ /* 0x000fe4000f8e20ff */
[----:B--2---:R-:W2:Y:S02]  /*4800*/  SYNCS.PHASECHK.TRANS64.TRYWAIT P0, [R3+URZ+0x50], R0 ;  /* 0x00005000030075a7 */ /* 0x004ea400080011ff */
[----:B--2---:R-:W-:Y:S05]  /*4810*/  @!P0 BRA `(.L_x_77) ;  /* 0x0000003800f48947 */ /* 0x004fea0003800000 */
.L_x_138:
[----:B------:R-:W3:Y:S01]  /*4820*/  LDS.128 R4, [R4+0xe0] ;  /* 0x0000e00004047984 */ /* 0x000ee20000000c00 */
[----:B------:R-:W-:Y:S01]  /*4830*/  UISETP.GE.AND UP0, UPT, UR45, 0x1, UPT ;  /* 0x000000012d00788c */ /* 0x000fe2000bf06270 */
[----:B------:R-:W-:Y:S01]  /*4840*/  @!PT LDS RZ, [RZ] ;  /* 0x00000000fffff984 */ /* 0x000fe20000000800 */
[----:B------:R-:W-:Y:S01]  /*4850*/  @!PT LDS RZ, [RZ] ;  /* 0x00000000fffff984 */ /* 0x000fe20000000800 */
[----:B------:R-:W-:Y:S01]  /*4860*/  @!PT LDS RZ, [RZ] ;  /* 0x00000000fffff984 */ /* 0x000fe20000000800 */
[----:B------:R-:W-:Y:S01]  /*4870*/  @!PT LDS RZ, [RZ] ;  /* 0x00000000fffff984 */ /* 0x000fe20000000800 */
[----:B------:R4:W-:Y:S06]  /*4880*/  MEMBAR.ALL.CTA ;  /* 0x0000000000007992 */ /* 0x0009ec0000008000 */
[----:B----4-:R-:W4:Y:S01]  /*4890*/  FENCE.VIEW.ASYNC.S ;  /* 0x00000000000073c6 */ /* 0x010f220000000000 */
[----:B---3--:R-:W-:Y:S11]  /*48a0*/  LOP3.LUT P0, RZ, R6, 0x1, RZ, 0xc0, !PT ;  /* 0x0000000106ff7812 */ /* 0x008ff6000780c0ff */
[----:B------:R-:W-:Y:S02]  /*48b0*/  @!UPT UIADD3 URZ, UPT, UPT, URZ, URZ, URZ ;  /* 0x000000fffffff290 */ /* 0x000fe4000fffe0ff */
[----:B----4-:R-:W-:Y:S01]  /*48c0*/  VOTEU.ANY UP3, P0 ;  /* 0x0000000000ff7886 */ /* 0x010fe20000060100 */
[----:B------:R-:W-:Y:S11]  /*48d0*/  PLOP3.LUT P0, PT, PT, PT, UP3, 0x80, 0x8 ;  /* 0x000000000008781c */ /* 0x000ff60003f0f038 */
[----:B------:R-:W-:Y:S02]  /*48e0*/  @!UPT UIADD3 URZ, UPT, UPT, URZ, URZ, URZ ;  /* 0x000000fffffff290 */ /* 0x000fe4000fffe0ff */
[----:B--2---:R-:W-:Y:S02]  /*48f0*/  @P0 SHF.R.U32.HI R0, RZ, 0x10, R5 ;  /* 0x00000010ff000819 */ /* 0x004fe40000011605 */
[----:B------:R-:W-:Y:S02]  /*4900*/  @P0 MOV R2, R4 ;  /* 0x0000000400020202 */ /* 0x000fe40000000f00 */
[----:B------:R-:W-:Y:S01]  /*4910*/  @P0 R2UR UR4, R0 ;  /* 0x00000000000402ca */ /* 0x000fe200000e0000 */
[----:B------:R-:W-:Y:S01]  /*4920*/  VIADD R0, R3, 0x60 ;  /* 0x0000006003007836 */ /* 0x000fe20000000000 */
[----:B------:R-:W-:Y:S02]  /*4930*/  @P0 LOP3.LUT R4, R5, 0xffff, RZ, 0xc0, !PT ;  /* 0x0000ffff05040812 */ /* 0x000fe400078ec0ff */
[----:B------:R-:W-:Y:S02]  /*4940*/  @P0 R2UR UR7, R2 ;  /* 0x00000000020702ca */ /* 0x000fe400000e0000 */
[----:B------:R-:W-:Y:S02]  /*4950*/  PRMT R0, RZ, 0x654, R0 ;  /* 0x00000654ff007816 */ /* 0x000fe40000000000 */
[----:B------:R-:W-:Y:S02]  /*4960*/  @P0 R2UR UR5, R4 ;  /* 0x00000000040502ca */ /* 0x000fe400000e0000 */
[----:B------:R2:W-:Y:S03]  /*4970*/  SYNCS.ARRIVE.TRANS64.RED.A1T0 RZ, [R0+URZ], RZ ;  /* 0x000000ff00ff79a7 */ /* 0x0005e600081004ff */
[----:B------:R-:W-:Y:S04]  /*4980*/  @UP3 UMOV UR29, UR4 ;  /* 0x00000004001d3c82 */ /* 0x000fe80008000000 */
[----:B------:R-:W-:Y:S04]  /*4990*/  @UP3 UMOV UR14, UR7 ;  /* 0x00000007000e3c82 */ /* 0x000fe80008000000 */
[----:B------:R-:W-:Y:S01]  /*49a0*/  @UP3 UMOV UR13, UR5 ;  /* 0x00000005000d3c82 */ /* 0x000fe20008000000 */
[----:B------:R-:W-:Y:S05]  /*49b0*/  BRA.U !UP0, `(.L_x_78) ;  /* 0x0000000108c07547 */ /* 0x000fea000b800000 */
[----:B------:R-:W-:Y:S02]  /*49c0*/  UIMAD.WIDE.U32 UR10, UR13, UR55, URZ ;  /* 0x000000370d0a72a5 */ /* 0x000fe4000f8e00ff */
[----:B------:R-:W-:Y:S02]  /*49d0*/  UP2UR UR12, UPR, URZ, 0x4 ;  /* 0x00000004ff0c7883 */ /* 0x000fe40008000000 */
[----:B------:R-:W-:Y:S02]  /*49e0*/  UISETP.NE.AND UP2, UPT, UR54, 0x1, UPT ;  /* 0x000000013600788c */ /* 0x000fe4000bf45270 */
[----:B------:R-:W-:Y:S02]  /*49f0*/  UIMAD.WIDE.U32 UR16, UR14, UR52, URZ ;  /* 0x000000340e1072a5 */ /* 0x000fe4000f8e00ff */
[----:B------:R-:W-:Y:S02]  /*4a00*/  USEL UR4, UR37, UR44, !UP2 ;  /* 0x0000002c25047287 */ /* 0x000fe4000d000000 */
[----:B------:R-:W-:Y:S02]  /*4a10*/  UISETP.NE.AND UP0, UPT, UR15, 0x1, UPT ;  /* 0x000000010f00788c */ /* 0x000fe4000bf05270 */
[----:B------:R-:W-:Y:S02]  /*4a20*/  UP2UR UR20, UPR, URZ, 0x2 ;  /* 0x00000002ff147883 */ /* 0x000fe40008000000 */
[----:B------:R-:W-:Y:S02]  /*4a30*/  UISETP.NE.AND UP1, UPT, UR45, 0x1, UPT ;  /* 0x000000012d00788c */ /* 0x000fe4000bf25270 */
[----:B-1----:R-:W-:Y:S02]  /*4a40*/  UIMAD.WIDE.U32 UR18, UR4, UR22, URZ ;  /* 0x00000016041272a5 */ /* 0x002fe4000f8e00ff */
[----:B------:R-:W-:Y:S01]  /*4a50*/  USEL UR8, UR38, UR47, !UP0 ;  /* 0x0000002f26087287 */ /* 0x000fe2000c000000 */
[----:B------:R-:W-:Y:S02]  /*4a60*/  UMOV UR5, UR11 ;  /* 0x0000000b00057c82 */ /* 0x000fe40008000000 */
[----:B------:R-:W-:Y:S02]  /*4a70*/  USHF.R.U32.HI UR7, URZ, UR50, UR5 ;  /* 0x00000032ff077299 */ /* 0x000fe40008011605 */
[----:B------:R-:W-:Y:S02]  /*4a80*/  UIMAD.WIDE.U32 UR24, UR8, UR22, URZ ;  /* 0x00000016081872a5 */ /* 0x000fe4000f8e00ff */
[----:B------:R-:W-:Y:S02]  /*4a90*/  USEL UR7, UR13, UR7, !UP2 ;  /* 0x000000070d077287 */ /* 0x000fe4000d000000 */
[----:B------:R-:W-:Y:S02]  /*4aa0*/  UISETP.NE.AND UP2, UPT, UR12, URZ, UPT ;  /* 0x000000ff0c00728c */ /* 0x000fe4000bf45270 */
[----:B------:R-:W-:Y:S01]  /*4ab0*/  UIMAD.WIDE.U32 UR10, UR7, UR22, URZ ;  /* 0x00000016070a72a5 */ /* 0x000fe2000f8e00ff */
[----:B------:R-:W-:Y:S02]  /*4ac0*/  UMOV UR5, UR17 ;  /* 0x0000001100057c82 */ /* 0x000fe40008000000 */
[----:B------:R-:W-:Y:S03]  /*4ad0*/  USHF.R.U32.HI UR9, URZ, UR53, UR5 ;  /* 0x00000035ff097299 */ /* 0x000fe60008011605 */
[----:B------:R-:W-:Y:S02]  /*4ae0*/  UMOV UR5, UR19 ;  /* 0x0000001300057c82 */ /* 0x000fe40008000000 */
[----:B------:R-:W-:Y:S03]  /*4af0*/  @UP1 USHF.R.U32.HI UR4, URZ, UR23, UR5 ;  /* 0x00000017ff041299 */ /* 0x000fe60008011605 */
[----:B------:R-:W-:Y:S01]  /*4b00*/  UMOV UR5, UR25 ;  /* 0x0000001900057c82 */ /* 0x000fe20008000000 */
[----:B------:R-:W-:Y:S02]  /*4b10*/  UIMAD UR4, UR45, UR4, URZ ;  /* 0x000000042d0472a4 */ /* 0x000fe4000f8e02ff */
[----:B------:R-:W-:Y:S02]  /*4b20*/  @UP1 USHF.R.U32.HI UR8, URZ, UR23, UR5 ;  /* 0x00000017ff081299 */ /* 0x000fe40008011605 */
[----:B------:R-:W-:Y:S02]  /*4b30*/  USEL UR5, UR14, UR9, !UP0 ;  /* 0x000000090e057287 */ /* 0x000fe4000c000000 */
[----:B------:R-:W-:Y:S02]  /*4b40*/  UIMAD UR9, UR45, UR8, URZ ;  /* 0x000000082d0972a4 */ /* 0x000fe4000f8e02ff */
[----:B------:R-:W-:Y:S03]  /*4b50*/  UISETP.GE.AND UP0, UPT, UR7, UR4, UPT ;  /* 0x000000040700728c */ /* 0x000fe6000bf06270 */
[----:B------:R-:W-:Y:S01]  /*4b60*/  UMOV UR4, UR11 ;  /* 0x0000000b00047c82 */ /* 0x000fe20008000000 */
[----:B------:R-:W-:Y:S02]  /*4b70*/  UISETP.GE.OR UP0, UPT, UR5, UR9, UP0 ;  /* 0x000000090500728c */ /* 0x000fe40008706670 */
[----:B------:R-:W-:Y:S02]  /*4b80*/  USHF.R.U32.HI UR4, URZ, UR23, UR4 ;  /* 0x00000017ff047299 */ /* 0x000fe40008011604 */
[----:B------:R-:W-:Y:S02]  /*4b90*/  UIMAD.WIDE.U32 UR10, UR5, UR22, URZ ;  /* 0x00000016050a72a5 */ /* 0x000fe4000f8e00ff */
[----:B------:R-:W-:Y:S04]  /*4ba0*/  USEL UR12, UR7, UR4, !UP1 ;  /* 0x00000004070c7287 */ /* 0x000fe8000c800000 */
[----:B------:R-:W-:Y:S01]  /*4bb0*/  UIADD3 UR9, UPT, UPT, -UR12, URZ, URZ ;  /* 0x000000ff0c097290 */ /* 0x000fe2000fffe1ff */
[----:B------:R-:W-:Y:S02]  /*4bc0*/  @!UP0 UMOV UR4, UR11 ;  /* 0x0000000b00048c82 */ /* 0x000fe40008000000 */
[----:B------:R-:W-:Y:S02]  /*4bd0*/  @!UP0 USHF.R.U32.HI UR4, URZ, UR23, UR4 ;  /* 0x00000017ff048299 */ /* 0x000fe40008011604 */
[----:B------:R-:W-:Y:S02]  /*4be0*/  UIMAD UR9, UR45, UR9, UR7 ;  /* 0x000000092d0972a4 */ /* 0x000fe4000f8e0207 */
[----:B------:R-:W-:Y:S02]  /*4bf0*/  @!UP0 USEL UR4, UR5, UR4, !UP1 ;  /* 0x0000000405048287 */ /* 0x000fe4000c800000 */
[----:B------:R-:W-:Y:S02]  /*4c00*/  UISETP.NE.AND UP1, UPT, UR20, URZ, UPT ;  /* 0x000000ff1400728c */ /* 0x000fe4000bf25270 */
[----:B------:R-:W-:Y:S02]  /*4c10*/  @!UP0 UIMAD UR8, UR8, UR9, UR4 ;  /* 0x00000009080882a4 */ /* 0x000fe4000f8e0204 */
[----:B------:R-:W-:Y:S02]  /*4c20*/  @!UP0 UIADD3 UR10, UPT, UPT, UR12, -UR4, URZ ;  /* 0x800000040c0a8290 */ /* 0x000fe4000fffe0ff */
[----:B------:R-:W-:Y:S02]  /*4c30*/  UIADD3 UR9, UPT, UPT, -UR7, URZ, URZ ;  /* 0x000000ff07097290 */ /* 0x000fe4000fffe1ff */
[----:B------:R-:W-:Y:S02]  /*4c40*/  UIADD3 UR4, UPT, UPT, -UR5, URZ, URZ ;  /* 0x000000ff05047290 */ /* 0x000fe4000fffe1ff */
[----:B------:R-:W-:Y:S03]  /*4c50*/  @!UP0 UIMAD UR7, UR10, UR45, UR5 ;  /* 0x0000002d0a0782a4 */ /* 0x000fe6000f8e0205 */
[----:B------:R-:W-:Y:S01]  /*4c60*/  @!UP0 UMOV UR5, UR8 ;  /* 0x0000000800058c82 */ /* 0x000fe20008000000 */
[----:B------:R-:W-:Y:S02]  /*4c70*/  UIMAD UR8, UR15, UR4, UR14 ;  /* 0x000000040f0872a4 */ /* 0x000fe4000f8e020e */
[----:B------:R-:W-:Y:S02]  /*4c80*/  UIMAD UR4, UR54, UR9, UR13 ;  /* 0x00000009360472a4 */ /* 0x000fe4000f8e020d */
[----:B------:R-:W-:Y:S02]  /*4c90*/  UIMAD UR14, UR5, UR15, UR8 ;  /* 0x0000000f050e72a4 */ /* 0x000fe4000f8e0208 */
[----:B------:R-:W-:Y:S11]  /*4ca0*/  UIMAD UR13, UR7, UR54, UR4 ;  /* 0x00000036070d72a4 */ /* 0x000ff6000f8e0204 */
[----:B------:R-:W-:Y:S01]  /*4cb0*/  @!UPT UIADD3 URZ, UPT, UPT, URZ, URZ, URZ ;  /* 0x000000fffffff290 */ /* 0x000fe2000fffe0ff */
.L_x_78:
[----:B------:R-:W3:Y:S01]  /*4cc0*/  @!UP4 LDCU.128 UR16, c[0x0][0xb10] ;  /* 0x00016200ff10c7ac */ /* 0x000ee20008000c00 */
[----:B------:R-:W-:Y:S04]  /*4cd0*/  ISETP.NE.U32.AND P0, PT, RZ, UR42, PT ;  /* 0x0000002aff007c0c */ /* 0x000fe8000bf05070 */
[----:B------:R-:W-:Y:S01]  /*4ce0*/  ISETP.NE.AND.EX P0, PT, RZ, UR43, PT, P0 ;  /* 0x0000002bff007c0c */ /* 0x000fe2000bf05300 */
[----:B------:R-:W4:Y:S01]  /*4cf0*/  @!UP4 LDCU UR5, c[0x0][0xb0c] ;  /* 0x00016180ff05c7ac */ /* 0x000f220008000800 */
[----:B---3--:R-:W-:Y:S02]  /*4d00*/  UIMAD.WIDE.U32 UR8, UR14, UR16, URZ ;  /* 0x000000100e0872a5 */ /* 0x008fe4000f8e00ff */
[----:B------:R-:W-:Y:S05]  /*4d10*/  UIMAD.WIDE.U32 UR10, UR13, UR19, URZ ;  /* 0x000000130d0a72a5 */ /* 0x000fea000f8e00ff */
[----:B------:R-:W-:Y:S01]  /*4d20*/  @!UP4 UMOV UR4, UR9 ;  /* 0x000000090004cc82 */ /* 0x000fe20008000000 */
[----:B----4-:R-:W-:Y:S02]  /*4d30*/  @!UP4 UISETP.NE.AND UP0, UPT, UR5, 0x1, UPT ;  /* 0x000000010500c88c */ /* 0x010fe4000bf05270 */
[----:B------:R-:W-:Y:S01]  /*4d40*/  @!UP4 USHF.R.U32.HI UR4, URZ, UR17, UR4 ;  /* 0x00000011ff04c299 */ /* 0x000fe20008011604 */
[----:B------:R-:W-:Y:S03]  /*4d50*/  @!UP4 UMOV UR7, UR11 ;  /* 0x0000000b0007cc82 */ /* 0x000fe60008000000 */
[----:B------:R-:W-:Y:S02]  /*4d60*/  @!UP4 USEL UR8, UR14, UR4, !UP0 ;  /* 0x000000040e08c287 */ /* 0x000fe4000c000000 */
[----:B------:R-:W-:Y:S05]  /*4d70*/  @!UP4 UISETP.NE.AND UP0, UPT, UR18, 0x1, UPT ;  /* 0x000000011200c88c */ /* 0x000fea000bf05270 */
[----:B------:R-:W3:Y:S02]  /*4d80*/  @!UP4 LDCU UR4, c[0x0][0xb20] ;  /* 0x00016400ff04c7ac */ /* 0x000ee40008000800 */
[----:B---3--:R-:W-:Y:S04]  /*4d90*/  @!UP4 USHF.R.U32.HI UR7, URZ, UR4, UR7 ;  /* 0x00000004ff07c299 */ /* 0x008fe80008011607 */
[----:B------:R-:W-:Y:S04]  /*4da0*/  @!UP4 USEL UR7, UR13, UR7, !UP0 ;  /* 0x000000070d07c287 */ /* 0x000fe8000c000000 */
[----:B------:R-:W-:Y:S02]  /*4db0*/  @!UP4 UIADD3 UR4, UPT, UPT, -UR8, UR7, URZ ;  /* 0x000000070804c290 */ /* 0x000fe4000fffe1ff */
[----:B------:R-:W-:Y:S02]  /*4dc0*/  @!UP4 UIADD3 UR7, UPT, UPT, UR8, -UR7, URZ ;  /* 0x800000070807c290 */ /* 0x000fe4000fffe0ff */
[----:B------:R-:W-:Y:S02]  /*4dd0*/  @!UP4 UIMAD UR14, UR4, UR5, UR14 ;  /* 0x00000005040ec2a4 */ /* 0x000fe4000f8e020e */
[----:B------:R-:W-:Y:S01]  /*4de0*/  @!UP4 UIMAD UR13, UR7, UR18, UR13 ;  /* 0x00000012070dc2a4 */ /* 0x000fe2000f8e020d */
[----:B------:R-:W-:Y:S11]  /*4df0*/  BRA.U UP1, `(.L_x_79) ;  /* 0x0000000101107547 */ /* 0x000ff6000b800000 */
[----:B------:R-:W-:Y:S04]  /*4e00*/  MOV R2, UR49 ;  /* 0x0000003100027c02 */ /* 0x000fe80008000f00 */
[----:B------:R-:W-:Y:S04]  /*4e10*/  SHF.L.U32 R2, R2, 0x1f, RZ ;  /* 0x0000001f02027819 */ /* 0x000fe800000006ff */
[----:B------:R-:W3:Y:S02]  /*4e20*/  SYNCS.PHASECHK.TRANS64.TRYWAIT P1, [UR6+0x48], R2 ;  /* 0x00004802ff0075a7 */ /* 0x000ee40008021106 */
[----:B---3--:R-:W-:Y:S05]  /*4e30*/  @!P1 BRA `(.L_x_80) ;  /* 0x0000003400809947 */ /* 0x008fea0003800000 */
.L_x_79:
[----:B------:R-:W-:Y:S05]  /*4e40*/  BRA.U !UP6, `(.L_x_81) ;  /* 0x000000010e387547 */ /* 0x000fea000b800000 */
[----:B------:R-:W-:Y:S01]  /*4e50*/  UPLOP3.LUT UP2, UPT, UPT, UPT, UP5, 0x80, 0x8 ;  /* 0x000000000008789c */ /* 0x000fe20003f4f050 */
[----:B--2---:R-:W-:Y:S01]  /*4e60*/  HFMA2 R0, -RZ, RZ, 0, 5.9604644775390625e-08 ;  /* 0x00000001ff007431 */ /* 0x004fe200000001ff */
[----:B------:R-:W2:Y:S01]  /*4e70*/  LDCU.64 UR8, c[0x0][0x358] ;  /* 0x00006b00ff0877ac */ /* 0x000ea20008000a00 */
[----:B------:R-:W-:Y:S03]  /*4e80*/  IMAD.MOV.U32 R97, RZ, RZ, 0x1 ;  /* 0x00000001ff617424 */ /* 0x000fe600078e00ff */
[----:B------:R-:W-:Y:S05]  /*4e90*/  PLOP3.LUT P1, PT, PT, PT, UP2, 0x80, 0x8 ;  /* 0x000000000008781c */ /* 0x000fea0003f2f028 */
[----:B------:R-:W3:Y:S01]  /*4ea0*/  @UP2 LDCU.64 UR4, c[0x0][0x888] ;  /* 0x00011100ff0427ac */ /* 0x000ee20008000a00 */
[----:B------:R-:W-:Y:S07]  /*4eb0*/  @UP2 UIMAD UR7, UR60, UR42, URZ ;  /* 0x0000002a3c0722a4 */ /* 0x000fee000f8e02ff */
[----:B------:R-:W-:Y:S01]  /*4ec0*/  @!P1 PRMT R97, R0, 0x7610, R97 ;  /* 0x0000761000619816 */ /* 0x000fe20000000061 */
[----:B---3--:R-:W-:Y:S06]  /*4ed0*/  @UP2 UIMAD.WIDE UR4, UR7, 0x4, UR4 ;  /* 0x00000004070428a5 */ /* 0x008fec000f8e0204 */
[----:B-----5:R-:W-:Y:S01]  /*4ee0*/  IMAD.U32 R58, RZ, RZ, UR4 ;  /* 0x00000004ff3a7e24 */ /* 0x020fe2000f8e00ff */
[----:B------:R-:W-:Y:S04]  /*4ef0*/  MOV R59, UR5 ;  /* 0x00000005003b7c02 */ /* 0x000fe80008000f00 */
[----:B------:R-:W3:Y:S01]  /*4f00*/  @!UP2 LDCU UR4, c[0x0][0x880] ;  /* 0x00011000ff04a7ac */ /* 0x000ee20008000800 */
[----:B--2---:R4:W5:Y:S02]  /*4f10*/  @P1 LDG.E R58, desc[UR8][R58.64] ;  /* 0x000000083a3a1981 */ /* 0x004964000c1e1900 */
[----:B---34-:R-:W-:Y:S07]  /*4f20*/  @!P1 IMAD.U32 R58, RZ, RZ, UR4 ;  /* 0x00000004ff3a9e24 */ /* 0x018fee000f8e00ff */
.L_x_81:
[----:B-----5:R-:W-:Y:S01]  /*4f30*/  @!P0 FSETP.EQ.AND P1, PT, R58, RZ, PT ;  /* 0x000000ff3a00820b */ /* 0x020fe20003f22000 */
[----:B------:R-:W-:Y:S01]  /*4f40*/  @!UPT UIADD3 URZ, UPT, UPT, URZ, URZ, URZ ;  /* 0x000000fffffff290 */ /* 0x000fe2000fffe0ff */
[----:B------:R-:W-:Y:S11]  /*4f50*/  @!P0 BRA `(.L_x_82) ;  /* 0x0000000000148947 */ /* 0x000ff60003800000 */
[----:B------:R-:W-:Y:S02]  /*4f60*/  LOP3.LUT P0, RZ, R97, 0xff, RZ, 0xc0, !PT ;  /* 0x000000ff61ff7812 */ /* 0x000fe4000780c0ff */
[----:B------:R-:W-:Y:S04]  /*4f70*/  PLOP3.LUT P1, PT, PT, PT, UP2, 0x80, 0x8 ;  /* 0x000000000008781c */ /* 0x000fe80003f2f028 */
[----:B------:R-:W-:Y:S07]  /*4f80*/  PLOP3.LUT P1, PT, P1, PT, PT, 0x8, 0x80 ;  /* 0x000000000080781c */ /* 0x000fee0000f2e170 */
[----:B------:R-:W-:Y:S11]  /*4f90*/  @P0 FSETP.EQ.AND P1, PT, R58, RZ, PT ;  /* 0x000000ff3a00020b */ /* 0x000ff60003f22000 */
[----:B------:R-:W-:Y:S02]  /*4fa0*/  @!UPT UIADD3 URZ, UPT, UPT, URZ, URZ, URZ ;  /* 0x000000fffffff290 */ /* 0x000fe4000fffe0ff */
.L_x_82:
[----:B------:R-:W-:Y:S01]  /*4fb0*/  ULEA UR7, UR21, UR6, 0x3 ;  /* 0x0000000615077291 */ /* 0x000fe2000f8e18ff */
[----:B--2---:R-:W-:Y:S02]  /*4fc0*/  SHF.L.U32 R0, R11, 0x1f, RZ ;  /* 0x0000001f0b007819 */ /* 0x004fe400000006ff */
[----:B------:R-:W-:Y:S01]  /*4fd0*/  ELECT P0, URZ, PT ;  /* 0x0000000000ff782f */ /* 0x000fe20003800000 */
[----:B------:R-:W-:Y:S05]  /*4fe0*/  VIADD R10, R10, 0x1 ;  /* 0x000000010a0a7836 */ /* 0x000fea0000000000 */
[----:B------:R-:W2:Y:S02]  /*4ff0*/  SYNCS.PHASECHK.TRANS64.TRYWAIT P2, [UR7+0x30], R0 ;  /* 0x00003000ff0075a7 */ /* 0x000ea40008041107 */
[----:B--2---:R-:W-:Y:S05]  /*5000*/  @!P2 BRA `(.L_x_83) ;  /* 0x000000340024a947 */ /* 0x004fea0003800000 */
.L_x_141:
[----:B------:R-:W-:Y:S01]  /*5010*/  UIADD3 UR33, UPT, UPT, UR7, 0x20, URZ ;  /* 0x0000002007217890 */ /* 0x000fe2000fffe0ff */
[----:B------:R-:W-:Y:S01]  /*5020*/  PLOP3.LUT P0, PT, P1, P0, PT, 0xf2, 0x2f ;  /* 0x00000000002f781c */ /* 0x000fe20000f01e72 */
        /* <DEDUP_REMOVED lines=8> */
[----:B------:R-:W-:Y:S01]  /*50b0*/  UMOV UR17, UR33 ;  /* 0x0000002100117c82 */ /* 0x000fe20008000000 */
[----:B------:R-:W-:Y:S01]  /*50c0*/  R2UR UR56, R99 ;  /* 0x00000000633872ca */ /* 0x000fe200000e0000 */
[----:B------:R-:W-:Y:S01]  /*50d0*/  UMOV UR60, UR29 ;  /* 0x0000001d003c7c82 */ /* 0x000fe20008000000 */
[----:B------:R-:W-:Y:S01]  /*50e0*/  R2UR UR51, R100 ;  /* 0x00000000643372ca */ /* 0x000fe200000e0000 */
[----:B------:R-:W-:Y:S01]  /*50f0*/  VOTEU.ALL UP1, P0 ;  /* 0x0000000000ff7886 */ /* 0x000fe20000020000 */
[----:B--2---:R-:W-:Y:S01]  /*5100*/  @!P0 IADD3 R2, P1, PT, R12, 0x580, RZ ;  /* 0x000005800c028810 */ /* 0x004fe20007f3e0ff */
[----:B------:R-:W-:Y:S03]  /*5110*/  VOTEU.ALL UP0, P0 ;  /* 0x0000000000ff7886 */ /* 0x000fe60000000000 */
[----:B------:R-:W-:Y:S01]  /*5120*/  @!P0 R2UR UR5, R2 ;  /* 0x00000000020582ca */ /* 0x000fe200000e0000 */
[----:B------:R-:W-:Y:S01]  /*5130*/  @!P0 IMAD.X R0, RZ, RZ, R13, P1 ;  /* 0x000000ffff008224 */ /* 0x000fe200008e060d */
[----:B------:R-:W-:Y:S01]  /*5140*/  @!UP0 USHF.L.U32 UR35, UR46, 0x6, URZ ;  /* 0x000000062e238899 */ /* 0x000fe200080006ff */
[----:B------:R-:W-:Y:S01]  /*5150*/  ISETP.NE.AND P1, PT, R10, 0x2, PT ;  /* 0x000000020a00780c */ /* 0x000fe20003f25270 */
[----:B------:R-:W-:Y:S02]  /*5160*/  @!UP0 UIMAD UR34, UR48, 0x50, URZ ;  /* 0x00000050302288a4 */ /* 0x000fe4000f8e02ff */
[----:B------:R-:W-:Y:S01]  /*5170*/  UIADD3 UR48, UPT, UPT, UR13, UR56, URZ ;  /* 0x000000380d307290 */ /* 0x000fe2000fffe0ff */
[----:B------:R-:W-:Y:S01]  /*5180*/  @!P0 R2UR UR4, R0 ;  /* 0x00000000000482ca */ /* 0x000fe200000e0000 */
[----:B------:R-:W-:Y:S01]  /*5190*/  @!UP0 UIADD3 UR26, UPT, UPT, UR34, 0x10, URZ ;  /* 0x00000010221a8890 */ /* 0x000fe2000fffe0ff */
[----:B------:R-:W-:Y:S01]  /*51a0*/  SEL R0, RZ, 0x1, P1 ;  /* 0x00000001ff007807 */ /* 0x000fe20000800000 */
[----:B------:R-:W-:Y:S01]  /*51b0*/  UMOV UR27, UR35 ;  /* 0x00000023001b7c82 */ /* 0x000fe20008000000 */
[----:B------:R-:W-:Y:S01]  /*51c0*/  @!UP0 UIADD3 UR10, UPT, UPT, UR34, 0x20, URZ ;  /* 0x00000020220a8890 */ /* 0x000fe2000fffe0ff */
[----:B------:R-:W-:Y:S01]  /*51d0*/  SEL R10, R10, RZ, P1 ;  /* 0x000000ff0a0a7207 */ /* 0x000fe20000800000 */
[----:B------:R-:W-:Y:S01]  /*51e0*/  IMAD.U32 R2, RZ, RZ, UR5 ;  /* 0x00000005ff027e24 */ /* 0x000fe2000f8e00ff */
[----:B------:R-:W-:Y:S01]  /*51f0*/  UMOV UR11, UR35 ;  /* 0x00000023000b7c82 */ /* 0x000fe20008000000 */
[----:B------:R-:W-:Y:S01]  /*5200*/  @!UP0 UIADD3 UR18, UPT, UPT, UR34, 0x30, URZ ;  /* 0x0000003022128890 */ /* 0x000fe2000fffe0ff */
[----:B------:R-:W-:Y:S01]  /*5210*/  LOP3.LUT R9, R9, R0, RZ, 0x3c, !PT ;  /* 0x0000000009097212 */ /* 0x000fe200078e3cff */
[----:B------:R-:W-:Y:S01]  /*5220*/  UMOV UR19, UR35 ;  /* 0x0000002300137c82 */ /* 0x000fe20008000000 */
[----:B------:R-:W-:Y:S01]  /*5230*/  @!P0 R2UR UR30, R2 ;  /* 0x00000000021e82ca */ /* 0x000fe200000e0000 */
[----:B------:R-:W-:Y:S01]  /*5240*/  UIADD3 UR46, UPT, UPT, UR14, UR51, URZ ;  /* 0x000000330e2e7290 */ /* 0x000fe2000fffe0ff */
[----:B------:R-:W-:Y:S01]  /*5250*/  IMAD.U32 R3, RZ, RZ, UR4 ;  /* 0x00000004ff037e24 */ /* 0x000fe2000f8e00ff */
[----:B------:R-:W-:Y:S04]  /*5260*/  @!UP0 UIMAD UR4, UR21, 0x2800, UR6 ;  /* 0x00002800150488a4 */ /* 0x000fe8000f8e0206 */
[----:B------:R-:W-:Y:S01]  /*5270*/  @!P0 R2UR UR31, R3 ;  /* 0x00000000031f82ca */ /* 0x000fe200000e0000 */
[----:B------:R-:W-:Y:S02]  /*5280*/  @!UP0 UIADD3 UR32, UPT, UPT, UR4, 0x200, URZ ;  /* 0x0000020004208890 */ /* 0x000fe4000fffe0ff */
[----:B------:R-:W-:Y:S02]  /*5290*/  @!UP0 UIADD3 UR24, UPT, UPT, UR4, 0xa00, URZ ;  /* 0x00000a0004188890 */ /* 0x000fe4000fffe0ff */
[----:B------:R-:W-:Y:S02]  /*52a0*/  @!UP0 UIADD3 UR8, UPT, UPT, UR4, 0x1200, URZ ;  /* 0x0000120004088890 */ /* 0x000fe4000fffe0ff */
[----:B------:R-:W-:Y:S06]  /*52b0*/  @!UP0 UIADD3 UR16, UPT, UPT, UR4, 0x1a00, URZ ;  /* 0x00001a0004108890 */ /* 0x000fec000fffe0ff */
[----:B------:R-:W-:Y:S01]  /*52c0*/  @!UP1 UTMALDG.3D [UR32], [UR30], desc[UR40] ;  /* 0x000028201e0095b4 */ /* 0x000fe20008011000 */
[----:B------:R-:W-:Y:S05]  /*52d0*/  VOTEU.ALL UP1, P0 ;  /* 0x0000000000ff7886 */ /* 0x000fea0000020000 */
[----:B------:R-:W-:Y:S01]  /*52e0*/  @!UP1 UTMALDG.3D [UR24], [UR30], desc[UR40] ;  /* 0x000028181e0095b4 */ /* 0x000fe20008011000 */
[----:B------:R-:W-:Y:S05]  /*52f0*/  VOTEU.ALL UP1, P0 ;  /* 0x0000000000ff7886 */ /* 0x000fea0000020000 */
[----:B------:R2:W-:Y:S01]  /*5300*/  @!UP1 UTMALDG.3D [UR8], [UR30], desc[UR40] ;  /* 0x000028081e0095b4 */ /* 0x0005e20008011000 */
[----:B------:R-:W-:Y:S02]  /*5310*/  UPLOP3.LUT UP1, UPT, UPT, UPT, UPT, 0x80, 0x8 ;  /* 0x000000000008789c */ /* 0x000fe40003f2f070 */
[----:B--2---:R-:W-:Y:S02]  /*5320*/  @!UP0 UIADD3 UR10, UPT, UPT, UR34, 0x40, URZ ;  /* 0x00000040220a8890 */ /* 0x004fe4000fffe0ff */
[----:B------:R-:W-:Y:S01]  /*5330*/  @!UP0 UIADD3 UR8, UPT, UPT, UR4, 0x2200, URZ ;  /* 0x0000220004088890 */ /* 0x000fe2000fffe0ff */
[----:B------:R-:W-:Y:S01]  /*5340*/  VOTEU.ALL UP0, P0 ;  /* 0x0000000000ff7886 */ /* 0x000fe20000000000 */
[----:B------:R-:W-:Y:S04]  /*5350*/  UIADD3 UR4, UPT, UPT, UR21, 0x1, URZ ;  /* 0x0000000115047890 */ /* 0x000fe8000fffe0ff */
[----:B------:R2:W-:Y:S01]  /*5360*/  @!UP0 UTMALDG.3D [UR16], [UR30], desc[UR40] ;  /* 0x000028101e0085b4 */ /* 0x0005e20008011000 */
[----:B------:R-:W-:Y:S04]  /*5370*/  UISETP.NE.AND UP0, UPT, UR4, 0x2, UPT ;  /* 0x000000020400788c */ /* 0x000fe8000bf05270 */
[----:B------:R-:W-:Y:S02]  /*5380*/  USEL UR5, URZ, 0x1, UP0 ;  /* 0x00000001ff057887 */ /* 0x000fe40008000000 */
[----:B------:R-:W-:Y:S02]  /*5390*/  USEL UR21, UR4, URZ, UP0 ;  /* 0x000000ff04157287 */ /* 0x000fe40008000000 */
[----:B------:R-:W-:Y:S01]  /*53a0*/  VOTEU.ALL UP0, P0 ;  /* 0x0000000000ff7886 */ /* 0x000fe20000000000 */
[----:B------:R-:W-:Y:S01]  /*53b0*/  UPRMT UR4, UR39, 0x654, UR33 ;  /* 0x0000065427047896 */ /* 0x000fe20008000021 */
[----:B------:R-:W-:Y:S03]  /*53c0*/  LOP3.LUT R11, R11, UR5, RZ, 0x3c, !PT ;  /* 0x000000050b0b7c12 */ /* 0x000fe6000f8e3cff */
[----:B------:R2:W-:Y:S01]  /*53d0*/  @!UP0 UTMALDG.3D [UR8], [UR30], desc[UR40] ;  /* 0x000028081e0085b4 */ /* 0x0005e20008011000 */
[----:B------:R2:W-:Y:S04]  /*53e0*/  @!P0 SYNCS.ARRIVE.TRANS64.RED.A0TR RZ, [UR7+0x20], R8 ;  /* 0x00002008ffff89a7 */ /* 0x0005e80008300407 */
[----:B------:R-:W-:Y:S01]  /*53f0*/  SYNCS.ARRIVE.TRANS64.RED.A1T0 RZ, [UR4], RZ ;  /* 0x000000ffffff79a7 */ /* 0x000fe20008100404 */
[----:B------:R-:W-:Y:S05]  /*5400*/  BRA.U UP3, `(.L_x_84) ;  /* 0xfffffff103f07547 */ /* 0x000fea000b83ffff */
[----:B------:R-:W-:Y:S01]  /*5410*/  UIADD3 UR6, UPT, UPT, UR6, 0x30, URZ ;  /* 0x0000003006067890 */ /* 0x000fe2000fffe0ff */
[----:B------:R-:W-:-:S03]  /*5420*/  SHF.L.U32 R2, R11, 0x1f, RZ ;  /* 0x0000001f0b027819 */ /* 0x000fc600000006ff */
[----:B------:R-:W-:-:S09]  /*5430*/  ULEA UR4, UR21, UR6, 0x3 ;  /* 0x0000000615047291 */ /* 0x000fd2000f8e18ff */
[----:B------:R-:W3:Y:S02]  /*5440*/  SYNCS.PHASECHK.TRANS64.TRYWAIT P0, [UR4], R2 ;  /* 0x00000002ff0075a7 */ /* 0x000ee40008001104 */
[----:B---3--:R-:W-:Y:S05]  /*5450*/  @!P0 BRA `(.L_x_85) ;  /* 0x0000003000288947 */ /* 0x008fea0003800000 */
.L_x_143:
[----:B------:R-:W-:-:S04]  /*5460*/  UIADD3 UR4, UPT, UPT, UR21, 0x1, URZ ;  /* 0x0000000115047890 */ /* 0x000fc8000fffe0ff */
[----:B------:R-:W-:-:S04]  /*5470*/  UISETP.NE.AND UP0, UPT, UR4, 0x2, UPT ;  /* 0x000000020400788c */ /* 0x000fc8000bf05270 */
[----:B------:R-:W-:Y:S02]  /*5480*/  USEL UR5, URZ, 0x1, UP0 ;  /* 0x00000001ff057887 */ /* 0x000fe40008000000 */
[----:B------:R-:W-:-:S04]  /*5490*/  USEL UR4, UR4, URZ, UP0 ;  /* 0x000000ff04047287 */ /* 0x000fc80008000000 */
[----:B------:R-:W-:Y:S01]  /*54a0*/  ULEA UR4, UR4, UR6, 0x3 ;  /* 0x0000000604047291 */ /* 0x000fe2000f8e18ff */
[----:B---3--:R-:W-:-:S04]  /*54b0*/  LOP3.LUT R2, R11, UR5, RZ, 0x3c, !PT ;  /* 0x000000050b027c12 */ /* 0x008fc8000f8e3cff */
[----:B------:R-:W-:Y:S01]  /*54c0*/  SHF.L.U32 R2, R2, 0x1f, RZ ;  /* 0x0000001f02027819 */ /* 0x000fe200000006ff */
[----:B------:R-:W-:-:S07]  /*54d0*/  IMAD.U32 R0, RZ, RZ, UR4 ;  /* 0x00000004ff007e24 */ /* 0x000fce000f8e00ff */
.L_x_86:
[----:B---3--:R3:W4:Y:S02]  /*54e0*/  SYNCS.PHASECHK.TRANS64.TRYWAIT P0, [R0+URZ], R2 ;  /* 0x00000002000075a7 */ /* 0x00872400080011ff */
[----:B----4-:R-:W-:Y:S05]  /*54f0*/  @!P0 NANOSLEEP.SYNCS 0x989680 ;  /* 0x009896800000895d */ /* 0x010fea0003900000 */
[----:B------:R-:W4:Y:S02]  /*5500*/  @!P0 SYNCS.PHASECHK.TRANS64 P0, [R0+URZ], R2 ;  /* 0x00000002000085a7 */ /* 0x000f2400080010ff */
[----:B-12-4-:R-:W-:Y:S05]  /*5510*/  @P0 EXIT ;  /* 0x000000000000094d */ /* 0x016fea0003800000 */
[----:B------:R-:W-:Y:S05]  /*5520*/  BRA `(.L_x_86) ;  /* 0xfffffffc00ec7947 */ /* 0x000fea000383ffff */
.L_x_76:
[----:B------:R-:W-:-:S06]  /*5530*/  UISETP.GE.AND UP0, UPT, UR18, 0x4, UPT ;  /* 0x000000041200788c */ /* 0x000fcc000bf06270 */
[----:B------:R-:W-:-:S13]  /*5540*/  PLOP3.LUT P0, PT, PT, PT, UP0, 0x80, 0x8 ;  /* 0x000000000008781c */ /* 0x000fda0003f0f008 */
[----:B-1----:R-:W-:Y:S05]  /*5550*/  @!P0 EXIT ;  /* 0x000000000000894d */ /* 0x002fea0003800000 */
[----:B------:R-:W-:Y:S01]  /*5560*/  BAR.SYNC.DEFER_BLOCKING 0x6, 0xa0 ;  /* 0x0182800000007b1d */ /* 0x000fe20000010000 */
[C---:B------:R-:W-:Y:S01]  /*5570*/  IMAD.SHL.U32 R96, R106.reuse, 0x8, RZ ;  /* 0x000000086a607824 */ /* 0x040fe200078e00ff */
[----:B------:R-:W-:Y:S01]  /*5580*/  SHF.R.U32.HI R6, RZ, 0x1, R106 ;  /* 0x00000001ff067819 */ /* 0x000fe2000001166a */
[----:B------:R-:W-:Y:S01]  /*5590*/  IMAD.SHL.U32 R2, R106, 0x10, RZ ;  /* 0x000000106a027824 */ /* 0x000fe200078e00ff */
[----:B------:R-:W-:Y:S01]  /*55a0*/  CS2R R102, SRZ ;  /* 0x0000000000667805 */ /* 0x000fe2000001ff00 */
[----:B------:R-:W-:Y:S01]  /*55b0*/  IMAD.MOV.U32 R105, RZ, RZ, 0x1 ;  /* 0x00000001ff697424 */ /* 0x000fe200078e00ff */
[----:B------:R-:W-:Y:S02]  /*55c0*/  UMOV UR43, 0x400 ;  /* 0x00000400002b7882 */ /* 0x000fe40000000000 */
[----:B------:R-:W1:Y:S01]  /*55d0*/  LDC.64 R92, c[0x0][0x888] ;  /* 0x00022200ff5c7b82 */ /* 0x000e620000000a00 */
[----:B------:R-:W-:Y:S01]  /*55e0*/  ULEA UR43, UR39, UR43, 0x18 ;  /* 0x0000002b272b7291 */ /* 0x000fe2000f8ec0ff */
[----:B------:R-:W-:Y:S01]  /*55f0*/  LOP3.LUT R96, R96, 0x300, RZ, 0xc0, !PT ;  /* 0x0000030060607812 */ /* 0x000fe200078ec0ff */
[----:B------:R-:W-:Y:S01]  /*5600*/  IMAD.MOV.U32 R56, RZ, RZ, RZ ;  /* 0x000000ffff387224 */ /* 0x000fe200078e00ff */
[----:B------:R-:W-:Y:S01]  /*5610*/  LOP3.LUT R3, R2, 0x40, RZ, 0xc0, !PT ;  /* 0x0000004002037812 */ /* 0x000fe200078ec0ff */
[----:B------:R-:W-:Y:S01]  /*5620*/  IMAD.MOV.U32 R104, RZ, RZ, RZ ;  /* 0x000000ffff687224 */ /* 0x000fe200078e00ff */
[----:B------:R-:W-:Y:S01]  /*5630*/  LOP3.LUT R96, R96, 0x30, R2, 0xf8, !PT ;  /* 0x0000003060607812 */ /* 0x000fe200078ef802 */
[----:B------:R-:W-:Y:S01]  /*5640*/  IMAD.MOV.U32 R101, RZ, RZ, RZ ;  /* 0x000000ffff657224 */ /* 0x000fe200078e00ff */
[----:B------:R-:W2:Y:S01]  /*5650*/  LDC.64 R94, c[0x0][0x890] ;  /* 0x00022400ff5e7b82 */ /* 0x000ea20000000a00 */
[----:B------:R-:W-:Y:S01]  /*5660*/  LOP3.LUT R6, R3, 0x8, R6, 0xf8, !PT ;  /* 0x0000000803067812 */ /* 0x000fe200078ef806 */
[----:B------:R-:W-:Y:S01]  /*5670*/  IMAD.SHL.U32 R3, R106, 0x2, RZ ;  /* 0x000000026a037824 */ /* 0x000fe200078e00ff */
[----:B------:R-:W-:Y:S01]  /*5680*/  LOP3.LUT R96, R96, 0x80, R2, 0xf8, !PT ;  /* 0x0000008060607812 */ /* 0x000fe200078ef802 */
[C---:B------:R-:W-:Y:S01]  /*5690*/  IMAD.U32 R2, R106.reuse, 0x10000, RZ ;  /* 0x000100006a027824 */ /* 0x040fe200078e00ff */
[----:B------:R-:W-:Y:S01]  /*56a0*/  LOP3.LUT R106, R106, 0x60, RZ, 0xc0, !PT ;  /* 0x000000606a6a7812 */ /* 0x000fe200078ec0ff */
[----:B------:R-:W3:Y:S01]  /*56b0*/  LDCU UR50, c[0x0][0x370] ;  /* 0x00006e00ff3277ac */ /* 0x000ee20008000800 */
[----:B------:R-:W-:Y:S01]  /*56c0*/  LOP3.LUT R3, R6, 0x8, R3, 0x78, !PT ;  /* 0x0000000806037812 */ /* 0x000fe200078e7803 */
[----:B------:R-:W4:Y:S01]  /*56d0*/  LDC.64 R90, c[0x0][0x8b0] ;  /* 0x00022c00ff5a7b82 */ /* 0x000f220000000a00 */
[----:B------:R-:W3:Y:S01]  /*56e0*/  LDS R0, [UR43+0x100] ;  /* 0x0001002bff007984 */ /* 0x000ee20008000800 */
[----:B------:R-:W-:Y:S01]  /*56f0*/  LOP3.LUT R2, R2, 0x600000, RZ, 0xc0, !PT ;  /* 0x0060000002027812 */ /* 0x000fe200078ec0ff */
[----:B------:R-:W1:Y:S01]  /*5700*/  LDCU.64 UR62, c[0x0][0x348] ;  /* 0x00006900ff3e77ac */ /* 0x000e620008000a00 */
[----:B------:R-:W-:Y:S01]  /*5710*/  LOP3.LUT R96, R96, R3, RZ, 0xfc, !PT ;  /* 0x0000000360607212 */ /* 0x000fe200078efcff */
[----:B------:R-:W1:Y:S03]  /*5720*/  LDCU UR42, c[0x0][0xb0c] ;  /* 0x00016180ff2a77ac */ /* 0x000e660008000800 */
[----:B------:R-:W1:Y:S01]  /*5730*/  LDC.64 R88, c[0x0][0x8a8] ;  /* 0x00022a00ff587b82 */ /* 0x000e620000000a00 */
[----:B------:R-:W1:Y:S01]  /*5740*/  LDCU UR38, c[0x0][0xb30] ;  /* 0x00016600ff2677ac */ /* 0x000e620008000800 */
[----:B------:R-:W1:Y:S01]  /*5750*/  LDCU.64 UR58, c[0x0][0x888] ;  /* 0x00011100ff3a77ac */ /* 0x000e620008000a00 */
[----:B------:R-:W1:Y:S01]  /*5760*/  LDCU.64 UR40, c[0x0][0xb28] ;  /* 0x00016500ff2877ac */ /* 0x000e620008000a00 */
[----:B------:R-:W1:Y:S01]  /*5770*/  LDCU.128 UR52, c[0x0][0xb10] ;  /* 0x00016200ff3477ac */ /* 0x000e620008000c00 */
[----:B------:R-:W1:Y:S01]  /*5780*/  LDCU UR49, c[0x0][0x374] ;  /* 0x00006e80ff3177ac */ /* 0x000e620008000800 */
[----:B------:R-:W-:Y:S01]  /*5790*/  UIADD3 UR57, UPT, UPT, UR43, 0x200, URZ ;  /* 0x000002002b397890 */ /* 0x000fe2000fffe0ff */
[----:B------:R-:W-:Y:S01]  /*57a0*/  UMOV UR44, URZ ;  /* 0x000000ff002c7c82 */ /* 0x000fe20008000000 */
[----:B------:R-:W-:Y:S01]  /*57b0*/  UMOV UR47, URZ ;  /* 0x000000ff002f7c82 */ /* 0x000fe20008000000 */
[----:B--23--:R-:W-:-:S09]  /*57c0*/  IMAD.IADD R2, R0, 0x1, R2 ;  /* 0x0000000100027824 */ /* 0x00cfd200078e0202 */
.L_x_110:
[----:B------:R-:W-:Y:S02]  /*57d0*/  LEA R8, R101, UR43, 0x3 ;  /* 0x0000002b65087c11 */ /* 0x000fe4000f8e18ff */
[----:B------:R-:W-:Y:S02]  /*57e0*/  SHF.L.U32 R0, R103, 0x1f, RZ ;  /* 0x0000001f67007819 */ /* 0x000fe400000006ff */
[----:B------:R-:W-:Y:S02]  /*57f0*/  LEA R4, R101, UR43, 0x4 ;  /* 0x0000002b65047c11 */ /* 0x000fe4000f8e20ff */
[----:B------:R-:W2:Y:S02]  /*5800*/  SYNCS.PHASECHK.TRANS64.TRYWAIT P0, [R8+URZ+0x50], R0 ;  /* 0x00005000080075a7 */ /* 0x000ea400080011ff */
[----:B--2---:R-:W-:Y:S05]  /*5810*/  @!P0 BRA `(.L_x_87) ;  /* 0x0000002c00508947 */ /* 0x004fea0003800000 */
.L_x_144:
[----:B------:R-:W3:Y:S01]  /*5820*/  LDS.128 R4, [R4+0xe0] ;  /* 0x0000e00004047984 */ /* 0x000ee20000000c00 */
[----:B------:R-:W-:Y:S01]  /*5830*/  UISETP.GE.AND UP0, UPT, UR45, 0x1, UPT ;  /* 0x000000012d00788c */ /* 0x000fe2000bf06270 */
[----:B------:R-:W-:Y:S01]  /*5840*/  @!PT LDS RZ, [RZ] ;  /* 0x00000000fffff984 */ /* 0x000fe20000000800 */
[----:B------:R-:W-:Y:S01]  /*5850*/  @!PT LDS RZ, [RZ] ;  /* 0x00000000fffff984 */ /* 0x000fe20000000800 */
[----:B------:R-:W-:Y:S01]  /*5860*/  @!PT LDS RZ, [RZ] ;  /* 0x00000000fffff984 */ /* 0x000fe20000000800 */
[----:B------:R-:W-:Y:S01]  /*5870*/  @!PT LDS RZ, [RZ] ;  /* 0x00000000fffff984 */ /* 0x000fe20000000800 */
[----:B------:R1:W-:Y:S06]  /*5880*/  MEMBAR.ALL.CTA ;  /* 0x0000000000007992 */ /* 0x0003ec0000008000 */
[----:B-1----:R-:W1:Y:S01]  /*5890*/  FENCE.VIEW.ASYNC.S ;  /* 0x00000000000073c6 */ /* 0x002e620000000000 */
[----:B---3--:R-:W-:Y:S11]  /*58a0*/  LOP3.LUT P0, RZ, R6, 0x1, RZ, 0xc0, !PT ;  /* 0x0000000106ff7812 */ /* 0x008ff6000780c0ff */
[----:B------:R-:W-:Y:S02]  /*58b0*/  @!UPT UIADD3 URZ, UPT, UPT, URZ, URZ, URZ ;  /* 0x000000fffffff290 */ /* 0x000fe4000fffe0ff */
[----:B-1----:R-:W-:Y:S01]  /*58c0*/  VOTEU.ANY UP1, P0 ;  /* 0x0000000000ff7886 */ /* 0x002fe20000020100 */
[----:B------:R-:W-:Y:S01]  /*58d0*/  PLOP3.LUT P0, PT, PT, PT, UP1, 0x80, 0x8 ;  /* 0x000000000008781c */ /* 0x000fe20003f0f018 */
[----:B------:R-:W-:Y:S11]  /*58e0*/  UP2UR UR51, UPR, URZ, 0x2 ;  /* 0x00000002ff337883 */ /* 0x000ff60008000000 */
[----:B------:R-:W-:Y:S01]  /*58f0*/  @!UPT UIADD3 URZ, UPT, UPT, URZ, URZ, URZ ;  /* 0x000000fffffff290 */ /* 0x000fe2000fffe0ff */
        /* <DEDUP_REMOVED lines=13> */
[----:B------:R-:W2:Y:S01]  /*59d0*/  LDCU UR12, c[0x0][0xb20] ;  /* 0x00016400ff0c77ac */ /* 0x000ea20008000800 */
[----:B------:R-:W-:Y:S02]  /*59e0*/  UIMAD.WIDE.U32 UR4, UR49, UR55, URZ ;  /* 0x00000037310472a5 */ /* 0x000fe4000f8e00ff */
[----:B------:R-:W-:Y:S02]  /*59f0*/  UIMAD.WIDE.U32 UR6, UR50, UR52, URZ ;  /* 0x00000034320672a5 */ /* 0x000fe4000f8e00ff */
[----:B------:R-:W-:Y:S02]  /*5a00*/  UISETP.NE.AND UP0, UPT, UR54, 0x1, UPT ;  /* 0x000000013600788c */ /* 0x000fe4000bf05270 */
[----:B------:R-:W-:Y:S02]  /*5a10*/  UIMAD.WIDE.U32 UR8, UR36, UR55, URZ ;  /* 0x00000037240872a5 */ /* 0x000fe4000f8e00ff */
[----:B------:R-:W-:Y:S02]  /*5a20*/  UIMAD.WIDE.U32 UR10, UR37, UR52, URZ ;  /* 0x00000034250a72a5 */ /* 0x000fe4000f8e00ff */
[----:B------:R-:W-:Y:S02]  /*5a30*/  UISETP.NE.AND UP1, UPT, UR42, 0x1, UPT ;  /* 0x000000012a00788c */ /* 0x000fe4000bf25270 */
[----:B------:R-:W-:Y:S01]  /*5a40*/  UISETP.NE.AND UP2, UPT, UR45, 0x1, UPT ;  /* 0x000000012d00788c */ /* 0x000fe2000bf45270 */
[----:B------:R-:W-:Y:S02]  /*5a50*/  UMOV UR4, UR5 ;  /* 0x0000000500047c82 */ /* 0x000fe40008000000 */
[----:B--2---:R-:W-:Y:S03]  /*5a60*/  USHF.R.U32.HI UR5, URZ, UR12, UR4 ;  /* 0x0000000cff057299 */ /* 0x004fe60008011604 */
[----:B------:R-:W-:Y:S02]  /*5a70*/  UMOV UR4, UR7 ;  /* 0x0000000700047c82 */ /* 0x000fe40008000000 */
[----:B------:R-:W-:Y:S02]  /*5a80*/  USHF.R.U32.HI UR7, URZ, UR53, UR4 ;  /* 0x00000035ff077299 */ /* 0x000fe40008011604 */
[----:B------:R-:W-:Y:S02]  /*5a90*/  USEL UR4, UR49, UR5, !UP0 ;  /* 0x0000000531047287 */ /* 0x000fe4000c000000 */
[----:B------:R-:W-:Y:S01]  /*5aa0*/  USEL UR7, UR50, UR7, !UP1 ;  /* 0x0000000732077287 */ /* 0x000fe2000c800000 */
[----:B------:R-:W-:Y:S01]  /*5ab0*/  UMOV UR5, UR9 ;  /* 0x0000000900057c82 */ /* 0x000fe20008000000 */
[----:B------:R-:W-:Y:S02]  /*5ac0*/  UIMAD.WIDE.U32 UR8, UR4, UR40, URZ ;  /* 0x00000028040872a5 */ /* 0x000fe4000f8e00ff */
[----:B------:R-:W-:Y:S03]  /*5ad0*/  USHF.R.U32.HI UR6, URZ, UR12, UR5 ;  /* 0x0000000cff067299 */ /* 0x000fe60008011605 */
[----:B------:R-:W-:Y:S01]  /*5ae0*/  UMOV UR5, UR11 ;  /* 0x0000000b00057c82 */ /* 0x000fe20008000000 */
[----:B------:R-:W-:Y:S02]  /*5af0*/  UIMAD.WIDE.U32 UR10, UR7, UR40, URZ ;  /* 0x00000028070a72a5 */ /* 0x000fe4000f8e00ff */
[----:B------:R-:W-:Y:S02]  /*5b00*/  USHF.R.U32.HI UR12, URZ, UR53, UR5 ;  /* 0x00000035ff0c7299 */ /* 0x000fe40008011605 */
[----:B------:R-:W-:Y:S01]  /*5b10*/  USEL UR6, UR36, UR6, !UP0 ;  /* 0x0000000624067287 */ /* 0x000fe2000c000000 */
[----:B------:R-:W-:Y:S02]  /*5b20*/  UMOV UR5, UR9 ;  /* 0x0000000900057c82 */ /* 0x000fe40008000000 */
[----:B------:R-:W-:Y:S01]  /*5b30*/  UMOV UR10, UR11 ;  /* 0x0000000b000a7c82 */ /* 0x000fe20008000000 */
[----:B------:R-:W-:Y:S02]  /*5b40*/  @UP2 USHF.R.U32.HI UR4, URZ, UR41, UR5 ;  /* 0x00000029ff042299 */ /* 0x000fe40008011605 */
[----:B------:R-:W-:Y:S02]  /*5b50*/  @UP2 USHF.R.U32.HI UR7, URZ, UR41, UR10 ;  /* 0x00000029ff072299 */ /* 0x000fe4000801160a */
[----:B------:R-:W-:Y:S02]  /*5b60*/  UIMAD UR4, UR45, UR4, URZ ;  /* 0x000000042d0472a4 */ /* 0x000fe4000f8e02ff */
[----:B------:R-:W-:Y:S02]  /*5b70*/  UIMAD.WIDE.U32 UR10, UR6, UR40, URZ ;  /* 0x00000028060a72a5 */ /* 0x000fe4000f8e00ff */
[----:B------:R-:W-:Y:S02]  /*5b80*/  USEL UR5, UR37, UR12, !UP1 ;  /* 0x0000000c25057287 */ /* 0x000fe4000c800000 */
[----:B------:R-:W-:Y:S02]  /*5b90*/  UIMAD UR8, UR45, UR7, URZ ;  /* 0x000000072d0872a4 */ /* 0x000fe4000f8e02ff */
[----:B------:R-:W-:Y:S03]  /*5ba0*/  UISETP.GE.AND UP0, UPT, UR6, UR4, UPT ;  /* 0x000000040600728c */ /* 0x000fe6000bf06270 */
[----:B------:R-:W-:Y:S01]  /*5bb0*/  UMOV UR4, UR11 ;  /* 0x0000000b00047c82 */ /* 0x000fe20008000000 */
[----:B------:R-:W-:Y:S02]  /*5bc0*/  UISETP.GE.OR UP0, UPT, UR5, UR8, UP0 ;  /* 0x000000080500728c */ /* 0x000fe40008706670 */
[----:B------:R-:W-:Y:S02]  /*5bd0*/  USHF.R.U32.HI UR4, URZ, UR41, UR4 ;  /* 0x00000029ff047299 */ /* 0x000fe40008011604 */
[----:B------:R-:W-:Y:S02]  /*5be0*/  UIMAD.WIDE.U32 UR8, UR5, UR40, URZ ;  /* 0x00000028050872a5 */ /* 0x000fe4000f8e00ff */
[----:B------:R-:W-:Y:S02]  /*5bf0*/  USEL UR11, UR6, UR4, !UP2 ;  /* 0x00000004060b7287 */ /* 0x000fe4000d000000 */
[----:B------:R-:W-:Y:S02]  /*5c00*/  UIADD3 UR8, UPT, UPT, -UR5, URZ, URZ ;  /* 0x000000ff05087290 */ /* 0x000fe4000fffe1ff */
[----:B------:R-:W-:Y:S01]  /*5c10*/  UIADD3 UR10, UPT, UPT, -UR11, URZ, URZ ;  /* 0x000000ff0b0a7290 */ /* 0x000fe2000fffe1ff */
[----:B------:R-:W-:Y:S01]  /*5c20*/  @!UP0 UMOV UR4, UR9 ;  /* 0x0000000900048c82 */ /* 0x000fe20008000000 */
[----:B------:R-:W-:Y:S02]  /*5c30*/  UIADD3 UR9, UPT, UPT, -UR6, URZ, URZ ;  /* 0x000000ff06097290 */ /* 0x000fe4000fffe1ff */
[----:B------:R-:W-:Y:S02]  /*5c40*/  @!UP0 USHF.R.U32.HI UR4, URZ, UR41, UR4 ;  /* 0x00000029ff048299 */ /* 0x000fe40008011604 */
[----:B------:R-:W-:Y:S02]  /*5c50*/  UIMAD UR10, UR45, UR10, UR6 ;  /* 0x0000000a2d0a72a4 */ /* 0x000fe4000f8e0206 */
[----:B------:R-:W-:Y:S04]  /*5c60*/  @!UP0 USEL UR4, UR5, UR4, !UP2 ;  /* 0x0000000405048287 */ /* 0x000fe8000d000000 */
[----:B------:R-:W-:Y:S02]  /*5c70*/  @!UP0 UIMAD UR10, UR7, UR10, UR4 ;  /* 0x0000000a070a82a4 */ /* 0x000fe4000f8e0204 */
[----:B------:R-:W-:Y:S02]  /*5c80*/  @!UP0 UIADD3 UR11, UPT, UPT, UR11, -UR4, URZ ;  /* 0x800000040b0b8290 */ /* 0x000fe4000fffe0ff */
[----:B------:R-:W-:Y:S02]  /*5c90*/  UIMAD UR7, UR42, UR8, UR37 ;  /* 0x000000082a0772a4 */ /* 0x000fe4000f8e0225 */
[----:B------:R-:W-:Y:S02]  /*5ca0*/  @!UP0 UIMAD UR6, UR11, UR45, UR5 ;  /* 0x0000002d0b0682a4 */ /* 0x000fe4000f8e0205 */
[----:B------:R-:W-:Y:S01]  /*5cb0*/  UIMAD UR4, UR54, UR9, UR36 ;  /* 0x00000009360472a4 */ /* 0x000fe2000f8e0224 */
[----:B------:R-:W-:Y:S02]  /*5cc0*/  @!UP0 UMOV UR5, UR10 ;  /* 0x0000000a00058c82 */ /* 0x000fe40008000000 */
[----:B------:R-:W-:Y:S02]  /*5cd0*/  UIMAD UR37, UR5, UR42, UR7 ;  /* 0x0000002a052572a4 */ /* 0x000fe4000f8e0207 */
[----:B------:R-:W-:Y:S11]  /*5ce0*/  UIMAD UR36, UR6, UR54, UR4 ;  /* 0x00000036062472a4 */ /* 0x000ff6000f8e0204 */
[----:B------:R-:W-:Y:S01]  /*5cf0*/  @!UPT UIADD3 URZ, UPT, UPT, URZ, URZ, URZ ;  /* 0x000000fffffff290 */ /* 0x000fe2000fffe0ff */
.L_x_88:
[----:B------:R-:W-:Y:S01]  /*5d00*/  UISETP.NE.AND UP0, UPT, UR38, 0x1, UPT ;  /* 0x000000012600788c */ /* 0x000fe2000bf05270 */
[----:B------:R-:W-:Y:S10]  /*5d10*/  IADD3 R101, PT, PT, R101, 0x1, RZ ;  /* 0x0000000165657810 */ /* 0x000ff40007ffe0ff */
[----:B------:R-:W2:Y:S01]  /*5d20*/  @!UP0 LDCU.128 UR12, c[0x0][0xb10] ;  /* 0x00016200ff0c87ac */ /* 0x000ea20008000c00 */
[----:B------:R-:W3:Y:S01]  /*5d30*/  @!UP0 LDCU UR5, c[0x0][0xb0c] ;  /* 0x00016180ff0587ac */ /* 0x000ee20008000800 */
[----:B------:R-:W4:Y:S01]  /*5d40*/  @!UP0 LDCU UR10, c[0x0][0xb20] ;  /* 0x00016400ff0a87ac */ /* 0x000f220008000800 */
[----:B--2---:R-:W-:Y:S02]  /*5d50*/  UIMAD.WIDE.U32 UR8, UR37, UR12, URZ ;  /* 0x0000000c250872a5 */ /* 0x004fe4000f8e00ff */
[----:B------:R-:W-:Y:S02]  /*5d60*/  UIMAD.WIDE.U32 UR6, UR36, UR15, URZ ;  /* 0x0000000f240672a5 */ /* 0x000fe4000f8e00ff */
[----:B------:R-:W-:Y:S03]  /*5d70*/  @!UP0 UISETP.NE.AND UP1, UPT, UR14, 0x1, UPT ;  /* 0x000000010e00888c */ /* 0x000fe6000bf25270 */
[----:B------:R-:W-:Y:S01]  /*5d80*/  @!UP0 UMOV UR4, UR9 ;  /* 0x0000000900048c82 */ /* 0x000fe20008000000 */
[----:B---3--:R-:W-:Y:S02]  /*5d90*/  @!UP0 UISETP.NE.AND UP2, UPT, UR5, 0x1, UPT ;  /* 0x000000010500888c */ /* 0x008fe4000bf45270 */
[----:B------:R-:W-:Y:S01]  /*5da0*/  @!UP0 USHF.R.U32.HI UR4, URZ, UR13, UR4 ;  /* 0x0000000dff048299 */ /* 0x000fe20008011604 */
[----:B------:R-:W-:Y:S02]  /*5db0*/  @!UP0 UMOV UR6, UR7 ;  /* 0x0000000700068c82 */ /* 0x000fe40008000000 */
[----:B----4-:R-:W-:Y:S02]  /*5dc0*/  @!UP0 USHF.R.U32.HI UR6, URZ, UR10, UR6 ;  /* 0x0000000aff068299 */ /* 0x010fe40008011606 */
[----:B------:R-:W-:Y:S02]  /*5dd0*/  @!UP0 USEL UR7, UR37, UR4, !UP2 ;  /* 0x0000000425078287 */ /* 0x000fe4000d000000 */
[----:B------:R-:W-:Y:S04]  /*5de0*/  @!UP0 USEL UR6, UR36, UR6, !UP1 ;  /* 0x0000000624068287 */ /* 0x000fe8000c800000 */
[----:B------:R-:W-:Y:S02]  /*5df0*/  @!UP0 UIADD3 UR4, UPT, UPT, -UR7, UR6, URZ ;  /* 0x0000000607048290 */ /* 0x000fe4000fffe1ff */
[----:B------:R-:W-:Y:S02]  /*5e00*/  @!UP0 UIADD3 UR6, UPT, UPT, UR7, -UR6, URZ ;  /* 0x8000000607068290 */ /* 0x000fe4000fffe0ff */
[----:B------:R-:W-:Y:S02]  /*5e10*/  @!UP0 UIMAD UR37, UR4, UR5, UR37 ;  /* 0x00000005042582a4 */ /* 0x000fe4000f8e0225 */
[----:B------:R-:W-:Y:S02]  /*5e20*/  @!UP0 UIMAD UR36, UR6, UR14, UR36 ;  /* 0x0000000e062482a4 */ /* 0x000fe4000f8e0224 */
[----:B------:R-:W-:Y:S09]  /*5e30*/  ULOP3.LUT UP0, URZ, UR57, 0x90, URZ, 0xc0, !UPT ;  /* 0x0000009039ff7892 */ /* 0x000ff2000f80c0ff */
[----:B------:R-:W-:Y:S05]  /*5e40*/  BRA.U !UP0, `(.L_x_89) ;  /* 0x00000001087c7547 */ /* 0x000fea000b800000 */
[----:B------:R-:W2:Y:S01]  /*5e50*/  LDCU.64 UR8, c[0x4][0x80] ;  /* 0x01001000ff0877ac */ /* 0x000ea20008000a00 */
[----:B------:R-:W-:Y:S01]  /*5e60*/  MOV R16, 0x0 ;  /* 0x0000000000107802 */ /* 0x000fe20000000f00 */
[----:B------:R-:W-:Y:S02]  /*5e70*/  HFMA2 R12, -RZ, RZ, 0, 5.9604644775390625e-08 ;  /* 0x00000001ff0c7431 */ /* 0x000fe400000001ff */
[----:B------:R-:W-:Y:S01]  /*5e80*/  IMAD.MOV.U32 R8, RZ, RZ, 0x70 ;  /* 0x00000070ff087424 */ /* 0x000fe200078e00ff */
[----:B------:R3:W4:Y:S01]  /*5e90*/  LDC.64 R14, c[0x4][R16] ;  /* 0x01000000100e7b82 */ /* 0x0007220000000a00 */
[----:B------:R-:W1:Y:S01]  /*5ea0*/  LDCU.64 UR6, c[0x4][0x88] ;  /* 0x01001100ff0677ac */ /* 0x000e620008000a00 */
[----:B------:R-:W-:Y:S01]  /*5eb0*/  IMAD.MOV.U32 R13, RZ, RZ, RZ ;  /* 0x000000ffff0d7224 */ /* 0x000fe200078e00ff */
[----:B------:R-:W1:Y:S01]  /*5ec0*/  LDCU.64 UR4, c[0x4][0x8] ;  /* 0x01000100ff0477ac */ /* 0x000e620008000a00 */
[----:B--2---:R-:W-:Y:S01]  /*5ed0*/  MOV R5, UR9 ;  /* 0x0000000900057c02 */ /* 0x004fe20008000f00 */
[----:B------:R-:W-:Y:S01]  /*5ee0*/  IMAD.U32 R4, RZ, RZ, UR8 ;  /* 0x00000008ff047e24 */ /* 0x000fe2000f8e00ff */
[----:B-1----:R-:W-:Y:S01]  /*5ef0*/  MOV R7, UR7 ;  /* 0x0000000700077c02 */ /* 0x002fe20008000f00 */
[----:B------:R-:W-:Y:S01]  /*5f00*/  IMAD.U32 R6, RZ, RZ, UR6 ;  /* 0x00000006ff067e24 */ /* 0x000fe2000f8e00ff */
[----:B------:R-:W-:Y:S01]  /*5f10*/  MOV R11, UR5 ;  /* 0x00000005000b7c02 */ /* 0x000fe20008000f00 */
[----:B------:R-:W-:Y:S02]  /*5f20*/  IMAD.U32 R10, RZ, RZ, UR4 ;  /* 0x00000004ff0a7e24 */ /* 0x000fe4000f8e00ff */
[----:B------:R-:W-:Y:S07]  /*5f30*/  LEPC R20, `(.L_x_90) ;  /* 0x000000001014794e */ /* 0x000fee0000000000 */
[----:B---345:R-:W-:Y:S05]  /*5f40*/  CALL.ABS.NOINC R14 ;  /* 0x000000000e007343 */ /* 0x038fea0003c00000 */
.L_x_90:
[----:B------:R-:W1:Y:S01]  /*5f50*/  LDCU.64 UR8, c[0x4][0x80] ;  /* 0x01001000ff0877ac */ /* 0x000e620008000a00 */
[----:B------:R-:W2:Y:S01]  /*5f60*/  LDC.64 R16, c[0x4][R16] ;  /* 0x0100000010107b82 */ /* 0x000ea20000000a00 */
[----:B------:R-:W-:Y:S02]  /*5f70*/  HFMA2 R12, -RZ, RZ, 0, 5.9604644775390625e-08 ;  /* 0x00000001ff0c7431 */ /* 0x000fe400000001ff */
[----:B------:R-:W-:Y:S02]  /*5f80*/  IMAD.MOV.U32 R8, RZ, RZ, 0x70 ;  /* 0x00000070ff087424 */ /* 0x000fe400078e00ff */
[----:B------:R-:W-:Y:S01]  /*5f90*/  IMAD.MOV.U32 R13, RZ, RZ, RZ ;  /* 0x000000ffff0d7224 */ /* 0x000fe200078e00ff */
[----:B------:R-:W3:Y:S01]  /*5fa0*/  LDCU.64 UR6, c[0x4][0x88] ;  /* 0x01001100ff0677ac */ /* 0x000ee20008000a00 */
[----:B------:R-:W4:Y:S01]  /*5fb0*/  LDCU.64 UR4, c[0x4][0x8] ;  /* 0x01000100ff0477ac */ /* 0x000f220008000a00 */
[----:B-1----:R-:W-:Y:S02]  /*5fc0*/  MOV R4, UR8 ;  /* 0x0000000800047c02 */ /* 0x002fe40008000f00 */
[----:B------:R-:W-:Y:S02]  /*5fd0*/  MOV R5, UR9 ;  /* 0x0000000900057c02 */ /* 0x000fe40008000f00 */
[----:B---3--:R-:W-:Y:S01]  /*5fe0*/  MOV R7, UR7 ;  /* 0x0000000700077c02 */ /* 0x008fe20008000f00 */
[----:B------:R-:W-:Y:S01]  /*5ff0*/  IMAD.U32 R6, RZ, RZ, UR6 ;  /* 0x00000006ff067e24 */ /* 0x000fe2000f8e00ff */
[----:B----4-:R-:W-:Y:S01]  /*6000*/  MOV R11, UR5 ;  /* 0x00000005000b7c02 */ /* 0x010fe20008000f00 */
[----:B------:R-:W-:Y:S02]  /*6010*/  IMAD.U32 R10, RZ, RZ, UR4 ;  /* 0x00000004ff0a7e24 */ /* 0x000fe4000f8e00ff */
[----:B------:R-:W-:Y:S07]  /*6020*/  LEPC R20, `(.L_x_89) ;  /* 0x000000001014794e */ /* 0x000fee0000000000 */
[----:B--2---:R-:W-:Y:S05]  /*6030*/  CALL.ABS.NOINC R16 ;  /* 0x0000000010007343 */ /* 0x004fea0003c00000 */
.L_x_89:
[----:B------:R-:W-:Y:S01]  /*6040*/  ISETP.NE.U32.AND P3, PT, R94, RZ, PT ;  /* 0x000000ff5e00720c */ /* 0x000fe20003f65070 */
[----:B------:R-:W-:Y:S01]  /*6050*/  UISETP.NE.AND UP1, UPT, UR61, URZ, UPT ;  /* 0x000000ff3d00728c */ /* 0x000fe2000bf25270 */
[----:B------:R-:W-:Y:S02]  /*6060*/  ISETP.NE.U32.AND P4, PT, R90, RZ, PT ;  /* 0x000000ff5a00720c */ /* 0x000fe40003f85070 */
[----:B------:R-:W-:Y:S02]  /*6070*/  ISETP.NE.AND.EX P3, PT, R95, RZ, PT, P3 ;  /* 0x000000ff5f00720c */ /* 0x000fe40003f65330 */
[----:B------:R-:W-:Y:S02]  /*6080*/  PLOP3.LUT P1, PT, PT, PT, PT, 0x8, 0x80 ;  /* 0x000000000080781c */ /* 0x000fe40003f2e170 */
[----:B------:R-:W-:Y:S02]  /*6090*/  PLOP3.LUT P0, PT, PT, PT, UP1, 0x80, 0x8 ;  /* 0x000000000008781c */ /* 0x000fe40003f0f018 */
[----:B------:R-:W-:Y:S02]  /*60a0*/  ISETP.NE.AND.EX P4, PT, R91, RZ, PT, P4 ;  /* 0x000000ff5b00720c */ /* 0x000fe40003f85340 */
[----:B------:R-:W2:Y:S09]  /*60b0*/  @UP1 LDCU.64 UR4, c[0x0][0x888] ;  /* 0x00011100ff0417ac */ /* 0x000eb20008000a00 */
[----:B------:R-:W-:Y:S01]  /*60c0*/  @P0 PLOP3.LUT P1, PT, P3, PT, PT, 0x80, 0x8 ;  /* 0x000000000008081c */ /* 0x000fe20001f2f070 */
[----:B--2---:R-:W-:Y:S04]  /*60d0*/  @UP1 UISETP.NE.U32.AND UP0, UPT, UR4, URZ, UPT ;  /* 0x000000ff0400128c */ /* 0x004fe8000bf05070 */
[----:B------:R-:W-:Y:S04]  /*60e0*/  @UP1 UISETP.NE.AND.EX UP0, UPT, UR5, URZ, UPT, UP0 ;  /* 0x000000ff0500128c */ /* 0x000fe8000bf05300 */
[----:B------:R-:W-:Y:S01]  /*60f0*/  @UP1 USEL UR4, URZ, 0xffffffff, UP0 ;  /* 0xffffffffff041887 */ /* 0x000fe20008000000 */
[----:B------:R-:W-:Y:S11]  /*6100*/  @!P3 BRA `(.L_x_91) ;  /* 0x000000000030b947 */ /* 0x000ff60003800000 */
[----:B------:R-:W-:Y:S01]  /*6110*/  ISETP.NE.U32.AND P2, PT, R92, RZ, PT ;  /* 0x000000ff5c00720c */ /* 0x000fe20003f45070 */
[----:B------:R-:W2:Y:S01]  /*6120*/  LDCU.64 UR6, c[0x0][0x358] ;  /* 0x00006b00ff0677ac */ /* 0x000ea20008000a00 */
[----:B------:R-:W-:Y:S02]  /*6130*/  IMAD.MOV.U32 R97, RZ, RZ, 0x1 ;  /* 0x00000001ff617424 */ /* 0x000fe400078e00ff */
[----:B------:R-:W-:Y:S11]  /*6140*/  ISETP.NE.AND.EX P2, PT, R93, RZ, PT, P2 ;  /* 0x000000ff5d00720c */ /* 0x000ff60003f45320 */
[----:B------:R-:W-:Y:S02]  /*6150*/  @!UPT UIADD3 URZ, UPT, UPT, URZ, URZ, URZ ;  /* 0x000000fffffff290 */ /* 0x000fe4000fffe0ff */
[----:B------:R-:W3:Y:S01]  /*6160*/  @P2 LDC.64 R4, c[0x0][0x888] ;  /* 0x00022200ff042b82 */ /* 0x000ee20000000a00 */
[----:B-1----:R-:W-:Y:S04]  /*6170*/  @P2 IMAD R0, R94, UR60, RZ ;  /* 0x0000003c5e002c24 */ /* 0x002fe8000f8e02ff */
[----:B---3--:R-:W-:Y:S04]  /*6180*/  @P2 IMAD.WIDE R4, R0, 0x4, R4 ;  /* 0x0000000400042825 */ /* 0x008fe800078e0204 */
[----:B------:R-:W-:Y:S01]  /*6190*/  HFMA2 R0, -RZ, RZ, 0, 5.9604644775390625e-08 ;  /* 0x00000001ff007431 */ /* 0x000fe200000001ff */
[----:B--2--5:R2:W5:Y:S04]  /*61a0*/  @P2 LDG.E R58, desc[UR6][R4.64] ;  /* 0x00000006043a2981 */ /* 0x024568000c1e1900 */
[----:B------:R-:W-:Y:S01]  /*61b0*/  @!P2 PRMT R97, R0, 0x7610, R97 ;  /* 0x000076100061a816 */ /* 0x000fe20000000061 */
[----:B--2---:R-:W3:Y:S06]  /*61c0*/  @!P2 LDC R58, c[0x0][0x880] ;  /* 0x00022000ff3aab82 */ /* 0x004eec0000000800 */
.L_x_91:
[----:B------:R-:W-:Y:S05]  /*61d0*/  @!P4 BRA `(.L_x_92) ;  /* 0x000000000024c947 */ /* 0x000fea0003800000 */
[----:B------:R-:W-:Y:S01]  /*61e0*/  ISETP.NE.U32.AND P2, PT, R88, RZ, PT ;  /* 0x000000ff5800720c */ /* 0x000fe20003f45070 */
[----:B------:R-:W2:Y:S03]  /*61f0*/  LDCU.64 UR6, c[0x0][0x358] ;  /* 0x00006b00ff0677ac */ /* 0x000ea60008000a00 */
[----:B------:R-:W-:Y:S11]  /*6200*/  ISETP.NE.AND.EX P2, PT, R89, RZ, PT, P2 ;  /* 0x000000ff5900720c */ /* 0x000ff60003f45320 */
[----:B------:R-:W-:Y:S02]  /*6210*/  @!UPT UIADD3 URZ, UPT, UPT, URZ, URZ, URZ ;  /* 0x000000fffffff290 */ /* 0x000fe4000fffe0ff */
[----:B------:R-:W4:Y:S01]  /*6220*/  @P2 LDC.64 R4, c[0x0][0x8a8] ;  /* 0x00022a00ff042b82 */ /* 0x000f220000000a00 */
[----:B-1----:R-:W-:Y:S04]  /*6230*/  @P2 IMAD R0, R90, UR60, RZ ;  /* 0x0000003c5a002c24 */ /* 0x002fe8000f8e02ff */
[----:B----4-:R-:W-:Y:S05]  /*6240*/  @P2 IMAD.WIDE R4, R0, 0x4, R4 ;  /* 0x0000000400042825 */ /* 0x010fea00078e0204 */
[----:B--2--5:R2:W5:Y:S02]  /*6250*/  @P2 LDG.E R57, desc[UR6][R4.64] ;  /* 0x0000000604392981 */ /* 0x024564000c1e1900 */
[----:B--2---:R-:W4:Y:S02]  /*6260*/  @!P2 LDC R57, c[0x0][0x8a0] ;  /* 0x00022800ff39ab82 */ /* 0x004f240000000800 */
.L_x_92:
[----:B---3-5:R-:W-:Y:S01]  /*6270*/  @P0 FSETP.NEU.AND P4, PT, R58, RZ, PT ;  /* 0x000000ff3a00020b */ /* 0x028fe20003f8d000 */
[----:B-1----:R-:W-:Y:S01]  /*6280*/  IMAD.U32 R0, RZ, RZ, UR4 ;  /* 0x00000004ff007e24 */ /* 0x002fe2000f8e00ff */
[----:B------:R-:W-:Y:S01]  /*6290*/  @P0 LOP3.LUT P2, RZ, R97, 0xff, RZ, 0xc0, !PT ;  /* 0x000000ff61ff0812 */ /* 0x000fe2000784c0ff */
[----:B------:R-:W-:Y:S01]  /*62a0*/  BSSY B1, `(.L_x_93) ;  /* 0x000003e000017945 */ /* 0x000fe20003800000 */
[----:B------:R-:W-:Y:S02]  /*62b0*/  @P0 SEL R3, RZ, 0xffffffff, P4 ;  /* 0xffffffffff030807 */ /* 0x000fe40002000000 */
[----:B------:R-:W-:Y:S02]  /*62c0*/  CS2R R86, SRZ ;  /* 0x0000000000567805 */ /* 0x000fe4000001ff00 */
[----:B------:R-:W-:Y:S02]  /*62d0*/  LEA R17, R56, UR43, 0x3 ;  /* 0x0000002b38117c11 */ /* 0x000fe4000f8e18ff */
[----:B------:R-:W-:Y:S02]  /*62e0*/  CS2R R84, SRZ ;  /* 0x0000000000547805 */ /* 0x000fe4000001ff00 */
[----:B------:R-:W-:Y:S01]  /*62f0*/  @P1 SEL R3, R0, R3, !P2 ;  /* 0x0000000300031207 */ /* 0x000fe20005000000 */
[----:B------:R-:W-:Y:S01]  /*6300*/  IMAD.U32 R0, RZ, RZ, UR44 ;  /* 0x0000002cff007e24 */ /* 0x000fe2000f8e00ff */
[----:B------:R-:W-:Y:S02]  /*6310*/  PLOP3.LUT P5, PT, PT, PT, PT, 0x8, 0x80 ;  /* 0x000000000080781c */ /* 0x000fe40003fae170 */
[----:B------:R-:W-:Y:S02]  /*6320*/  CS2R R78, SRZ ;  /* 0x00000000004e7805 */ /* 0x000fe4000001ff00 */
[----:B------:R-:W-:Y:S02]  /*6330*/  @P0 LOP3.LUT R3, R3, 0x1, RZ, 0xc0, !PT ;  /* 0x0000000103030812 */ /* 0x000fe400078ec0ff */
[----:B------:R-:W-:Y:S02]  /*6340*/  CS2R R76, SRZ ;  /* 0x00000000004c7805 */ /* 0x000fe4000001ff00 */
[----:B------:R-:W-:Y:S02]  /*6350*/  LEA R0, R0, UR43, 0x3 ;  /* 0x0000002b00007c11 */ /* 0x000fe4000f8e18ff */
[----:B------:R-:W-:Y:S02]  /*6360*/  CS2R R70, SRZ ;  /* 0x0000000000467805 */ /* 0x000fe4000001ff00 */
[----:B------:R-:W-:Y:S02]  /*6370*/  ISETP.NE.U32.OR P6, PT, R3, 0x1, !P0 ;  /* 0x000000010300780c */ /* 0x000fe400047c5470 */
[----:B------:R-:W-:Y:S02]  /*6380*/  CS2R R68, SRZ ;  /* 0x0000000000447805 */ /* 0x000fe4000001ff00 */
[----:B------:R-:W-:Y:S02]  /*6390*/  LOP3.LUT R3, R105, 0x1, RZ, 0x3c, !PT ;  /* 0x0000000169037812 */ /* 0x000fe400078e3cff */
[----:B------:R-:W-:Y:S02]  /*63a0*/  CS2R R62, SRZ ;  /* 0x00000000003e7805 */ /* 0x000fe4000001ff00 */
[----:B------:R-:W-:Y:S02]  /*63b0*/  P2R R107, PR, RZ, 0x40 ;  /* 0x00000040ff6b7803 */ /* 0x000fe40000000000 */
[----:B------:R-:W-:Y:S02]  /*63c0*/  CS2R R60, SRZ ;  /* 0x00000000003c7805 */ /* 0x000fe4000001ff00 */
[----:B------:R-:W-:Y:S02]  /*63d0*/  CS2R R66, SRZ ;  /* 0x0000000000427805 */ /* 0x000fe4000001ff00 */
[----:B------:R-:W-:Y:S02]  /*63e0*/  CS2R R64, SRZ ;  /* 0x0000000000407805 */ /* 0x000fe4000001ff00 */
[----:B------:R-:W-:Y:S04]  /*63f0*/  @P6 SHF.L.U32 R4, R3, 0x1f, RZ ;  /* 0x0000001f03046819 */ /* 0x000fe800000006ff */
[----:B------:R1:W2:Y:S02]  /*6400*/  @P6 SYNCS.PHASECHK.TRANS64.TRYWAIT P0, [R0+URZ+0x20], R4 ;  /* 0x00002004000065a7 */ /* 0x0002a400080011ff */
[----:B-1----:R-:W-:Y:S04]  /*6410*/  SHF.L.U32 R4, R104, 0x1f, RZ ;  /* 0x0000001f68047819 */ /* 0x002fe800000006ff */
[----:B------:R1:W3:Y:S01]  /*6420*/  SYNCS.PHASECHK.TRANS64.TRYWAIT P4, [R17+URZ+0x70], R4 ;  /* 0x00007004110075a7 */ /* 0x0002e200080811ff */
[----:B--2---:R-:W-:Y:S01]  /*6430*/  @P6 PLOP3.LUT P5, PT, P0, PT, PT, 0x8, 0x80 ;  /* 0x000000000080681c */ /* 0x004fe200007ae170 */
[----:B------:R-:W-:Y:S01]  /*6440*/  @!UPT UIADD3 URZ, UPT, UPT, URZ, URZ, URZ ;  /* 0x000000fffffff290 */ /* 0x000fe2000fffe0ff */
[----:B-1----:R-:W-:Y:S11]  /*6450*/  @!P6 BRA `(.L_x_94) ;  /* 0x000000000088e947 */ /* 0x002ff60003800000 */
[----:B------:R-:W-:Y:S01]  /*6460*/  ISETP.NE.U32.AND P0, PT, RZ, UR58, PT ;  /* 0x0000003aff007c0c */ /* 0x000fe2000bf05070 */
[----:B------:R-:W-:Y:S01]  /*6470*/  BSSY B0, `(.L_x_95) ;  /* 0x000000d000007945 */ /* 0x000fe20003800000 */
[----:B------:R-:W-:Y:S02]  /*6480*/  FSETP.NEU.AND P2, PT, R58, RZ, PT ;  /* 0x000000ff3a00720b */ /* 0x000fe40003f4d000 */
[----:B------:R-:W-:Y:S02]  /*6490*/  ISETP.NE.AND.EX P0, PT, RZ, UR59, PT, P0 ;  /* 0x0000003bff007c0c */ /* 0x000fe4000bf05300 */
[----:B------:R-:W-:Y:S02]  /*64a0*/  LOP3.LUT P1, RZ, R97, 0xff, RZ, 0xc0, !PT ;  /* 0x000000ff61ff7812 */ /* 0x000fe4000782c0ff */
[----:B------:R-:W-:Y:S02]  /*64b0*/  SEL R6, RZ, 0xffffffff, P2 ;  /* 0xffffffffff067807 */ /* 0x000fe40001000000 */
[----:B------:R-:W-:Y:S04]  /*64c0*/  SEL R5, RZ, 0xffffffff, P0 ;  /* 0xffffffffff057807 */ /* 0x000fe80000000000 */
[----:B------:R-:W-:Y:S01]  /*64d0*/  @P3 SEL R6, R5, R6, !P1 ;  /* 0x0000000605063207 */ /* 0x000fe20004800000 */
[----:B------:R-:W-:Y:S03]  /*64e0*/  IMAD.U32 R5, RZ, RZ, UR44 ;  /* 0x0000002cff057e24 */ /* 0x000fe6000f8e00ff */
[----:B------:R-:W-:Y:S01]  /*64f0*/  LOP3.LUT R6, R6, 0x1, RZ, 0xc0, !PT ;  /* 0x0000000106067812 */ /* 0x000fe200078ec0ff */
[----:B------:R-:W-:Y:S06]  /*6500*/  @!P5 BRA `(.L_x_96) ;  /* 0x00000000000cd947 */ /* 0x000fec0003800000 */
[----:B------:R-:W-:Y:S04]  /*6510*/  SHF.L.U32 R3, R3, 0x1f, RZ ;  /* 0x0000001f03037819 */ /* 0x000fe800000006ff */
[----:B------:R-:W1:Y:S02]  /*6520*/  SYNCS.PHASECHK.TRANS64.TRYWAIT P0, [R0+URZ+0x20], R3 ;  /* 0x00002003000075a7 */ /* 0x000e6400080011ff */
[----:B-1----:R-:W-:Y:S05]  /*6530*/  @!P0 BRA `(.L_x_97) ;  /* 0x00000020001c8947 */ /* 0x002fea0003800000 */
.L_x_96:
[----:B------:R-:W-:Y:S05]  /*6540*/  BSYNC B0 ;  /* 0x0000000000007941 */ /* 0x000fea0003800000 */
.L_x_95:
[----:B------:R-:W-:Y:S02]  /*6550*/  ISETP.NE.U32.AND P0, PT, R6, 0x1, PT ;  /* 0x000000010600780c */ /* 0x000fe40003f05070 */
[----:B------:R-:W-:Y:S02]  /*6560*/  CS2R R66, SRZ ;  /* 0x0000000000427805 */ /* 0x000fe4000001ff00 */
[----:B------:R-:W-:Y:S02]  /*6570*/  CS2R R64, SRZ ;  /* 0x0000000000407805 */ /* 0x000fe4000001ff00 */
[----:B------:R-:W-:Y:S02]  /*6580*/  CS2R R62, SRZ ;  /* 0x00000000003e7805 */ /* 0x000fe4000001ff00 */
[----:B------:R-:W-:Y:S02]  /*6590*/  CS2R R60, SRZ ;  /* 0x00000000003c7805 */ /* 0x000fe4000001ff00 */
[----:B------:R-:W-:Y:S02]  /*65a0*/  CS2R R70, SRZ ;  /* 0x0000000000467805 */ /* 0x000fe4000001ff00 */
[----:B------:R-:W-:Y:S02]  /*65b0*/  CS2R R68, SRZ ;  /* 0x0000000000447805 */ /* 0x000fe4000001ff00 */
[----:B------:R-:W-:Y:S02]  /*65c0*/  CS2R R78, SRZ ;  /* 0x00000000004e7805 */ /* 0x000fe4000001ff00 */
[----:B------:R-:W-:Y:S01]  /*65d0*/  CS2R R76, SRZ ;  /* 0x00000000004c7805 */ /* 0x000fe2000001ff00 */
[----:B------:R-:W-:Y:S01]  /*65e0*/  IMAD.MOV.U32 R86, RZ, RZ, RZ ;  /* 0x000000ffff567224 */ /* 0x000fe200078e00ff */
[----:B------:R-:W-:Y:S01]  /*65f0*/  CS2R R84, SRZ ;  /* 0x0000000000547805 */ /* 0x000fe2000001ff00 */
[----:B-1----:R-:W-:Y:S01]  /*6600*/  @P0 IMAD R0, R5, 0x1400, R96 ;  /* 0x0000140005000824 */ /* 0x002fe200078e0260 */
[----:B------:R-:W-:Y:S05]  /*6610*/  @P0 WARPSYNC.ALL ;  /* 0x0000000000000948 */ /* 0x000fea0003800000 */
[----:B------:R-:W-:Y:S05]  /*6620*/  @P0 LEA R0, R0, UR43, 0x1 ;  /* 0x0000002b00000c11 */ /* 0x000fea000f8e08ff */
[----:B------:R1:W2:Y:S04]  /*6630*/  @P0 LDSM.16.M88.4 R64, [R0+0x200] ;  /* 0x000200000040083b */ /* 0x0002a80000000200 */
[----:B------:R1:W1:Y:S04]  /*6640*/  @P0 LDSM.16.M88.4 R60, [R0+0xa00] ;  /* 0x000a0000003c083b */ /* 0x0002680000000200 */
[----:B------:R1:W1:Y:S04]  /*6650*/  @P0 LDSM.16.M88.4 R68, [R0+0x1200] ;  /* 0x001200000044083b */ /* 0x0002680000000200 */
[----:B------:R1:W1:Y:S04]  /*6660*/  @P0 LDSM.16.M88.4 R76, [R0+0x1a00] ;  /* 0x001a0000004c083b */ /* 0x0002680000000200 */
[----:B------:R1:W1:Y:S02]  /*6670*/  @P0 LDSM.16.M88.4 R84, [R0+0x2200] ;  /* 0x002200000054083b */ /* 0x0002640000000200 */
.L_x_94:
[----:B------:R-:W-:Y:S05]  /*6680*/  BSYNC B1 ;  /* 0x0000000000017941 */ /* 0x000fea0003800000 */
.L_x_93:
[----:B-1----:R-:W-:Y:S04]  /*6690*/  LEA.HI R0, R56, R56, RZ, 0x1 ;  /* 0x0000003838007211 */ /* 0x002fe800078f08ff */
[----:B------:R-:W-:Y:S02]  /*66a0*/  SHF.R.U32.HI R3, RZ, 0x1, R0 ;  /* 0x00000001ff037819 */ /* 0x000fe40000011600 */
[----:B------:R-:W-:Y:S03]  /*66b0*/  LOP3.LUT R0, R0, 0xffe, RZ, 0xc0, !PT ;  /* 0x00000ffe00007812 */ /* 0x000fe600078ec0ff */
[----:B------:R-:W-:Y:S02]  /*66c0*/  IMAD R3, R3, 0x50, R2 ;  /* 0x0000005003037824 */ /* 0x000fe400078e0202 */
[----:B------:R-:W-:Y:S04]  /*66d0*/  IMAD.IADD R0, R56, 0x1, -R0 ;  /* 0x0000000138007824 */ /* 0x000fe800078e0a00 */
[----:B------:R-:W-:Y:S05]  /*66e0*/  IMAD R16, R0, 0x100000, R3 ;  /* 0x0010000000107824 */ /* 0x000fea00078e0203 */
[----:B------:R-:W-:Y:S04]  /*66f0*/  SHF.R.U32.HI R0, RZ, 0x15, R16 ;  /* 0x00000015ff007819 */ /* 0x000fe80000011610 */
[----:B------:R-:W-:Y:S01]  /*6700*/  LOP3.LUT P0, RZ, R0, 0x3, R98, 0x48, !PT ;  /* 0x0000000300ff7812 */ /* 0x000fe20007804862 */
[----:B------:R-:W-:Y:S01]  /*6710*/  @!UPT UIADD3 URZ, UPT, UPT, URZ, URZ, URZ ;  /* 0x000000fffffff290 */ /* 0x000fe2000fffe0ff */
[----:B---3--:R-:W-:Y:S11]  /*6720*/  @P4 BRA `(.L_x_98) ;  /* 0x0000000000084947 */ /* 0x008ff60003800000 */
[----:B------:R-:W1:Y:S02]  /*6730*/  SYNCS.PHASECHK.TRANS64.TRYWAIT P1, [R17+URZ+0x70], R4 ;  /* 0x00007004110075a7 */ /* 0x000e6400080211ff */
[----:B-1----:R-:W-:Y:S05]  /*6740*/  @!P1 BRA `(.L_x_99) ;  /* 0x0000001c00ac9947 */ /* 0x002fea0003800000 */
.L_x_98:
[----:B------:R-:W-:Y:S05]  /*6750*/  @!P0 BRA `(.L_x_100) ;  /* 0x0000000000408947 */ /* 0x000fea0003800000 */
[----:B------:R-:W3:Y:S01]  /*6760*/  LDCU.64 UR8, c[0x4][0x70] ;  /* 0x01000e00ff0877ac */ /* 0x000ee20008000a00 */
[----:B------:R-:W-:Y:S01]  /*6770*/  MOV R15, 0x0 ;  /* 0x00000000000f7802 */ /* 0x000fe20000000f00 */
[----:B------:R-:W-:Y:S02]  /*6780*/  HFMA2 R12, -RZ, RZ, 0, 5.9604644775390625e-08 ;  /* 0x00000001ff0c7431 */ /* 0x000fe400000001ff */
[----:B------:R-:W-:Y:S02]  /*6790*/  IMAD.MOV.U32 R8, RZ, RZ, 0x192 ;  /* 0x00000192ff087424 */ /* 0x000fe400078e00ff */
[----:B------:R-:W-:Y:S01]  /*67a0*/  IMAD.MOV.U32 R13, RZ, RZ, RZ ;  /* 0x000000ffff0d7224 */ /* 0x000fe200078e00ff */
[----:B------:R-:W5:Y:S01]  /*67b0*/  LDCU.64 UR6, c[0x4][0x78] ;  /* 0x01000f00ff0677ac */ /* 0x000f620008000a00 */
[----:B------:R-:W2:Y:S01]  /*67c0*/  LDC.64 R14, c[0x4][R15] ;  /* 0x010000000f0e7b82 */ /* 0x000ea20000000a00 */
[----:B------:R-:W4:Y:S01]  /*67d0*/  LDCU.64 UR4, c[0x4][0x10] ;  /* 0x01000200ff0477ac */ /* 0x000f220008000a00 */
[----:B---3--:R-:W-:Y:S01]  /*67e0*/  MOV R5, UR9 ;  /* 0x0000000900057c02 */ /* 0x008fe20008000f00 */
[----:B-1----:R-:W-:Y:S01]  /*67f0*/  IMAD.U32 R4, RZ, RZ, UR8 ;  /* 0x00000008ff047e24 */ /* 0x002fe2000f8e00ff */
[----:B-----5:R-:W-:Y:S01]  /*6800*/  MOV R7, UR7 ;  /* 0x0000000700077c02 */ /* 0x020fe20008000f00 */
[----:B------:R-:W-:Y:S01]  /*6810*/  IMAD.U32 R6, RZ, RZ, UR6 ;  /* 0x00000006ff067e24 */ /* 0x000fe2000f8e00ff */
[----:B----4-:R-:W-:Y:S01]  /*6820*/  MOV R11, UR5 ;  /* 0x00000005000b7c02 */ /* 0x010fe20008000f00 */
[----:B------:R-:W-:Y:S02]  /*6830*/  IMAD.U32 R10, RZ, RZ, UR4 ;  /* 0x00000004ff0a7e24 */ /* 0x000fe4000f8e00ff */
[----:B------:R-:W-:Y:S07]  /*6840*/  LEPC R20, `(.L_x_100) ;  /* 0x000000001014794e */ /* 0x000fee0000000000 */
[----:B--2---:R-:W-:Y:S05]  /*6850*/  CALL.ABS.NOINC R14 ;  /* 0x000000000e007343 */ /* 0x004fea0003c00000 */
.L_x_100:
[----:B------:R-:W-:Y:S05]  /*6860*/  WARPSYNC.ALL ;  /* 0x0000000000007948 */ /* 0x000fea0003800000 */
[C---:B------:R-:W-:Y:S01]  /*6870*/  R2UR UR4, R16.reuse ;  /* 0x00000000100472ca */ /* 0x040fe200000e0000 */
[----:B------:R-:W-:Y:S05]  /*6880*/  VIADD R0, R16, 0x10 ;  /* 0x0000001010007836 */ /* 0x000fea0000000000 */
[----:B------:R-:W-:Y:S04]  /*6890*/  SHF.R.U32.HI R0, RZ, 0x15, R0 ;  /* 0x00000015ff007819 */ /* 0x000fe80000011600 */
[----:B------:R-:W-:Y:S03]  /*68a0*/  LOP3.LUT P0, RZ, R0, 0x3, R98, 0x48, !PT ;  /* 0x0000000300ff7812 */ /* 0x000fe60007804862 */
[----:B------:R-:W3:Y:S10]  /*68b0*/  LDTM.16dp256bit.x2 R48, tmem[UR4] ;  /* 0x00000004003079ee */ /* 0x000ef400080a0000 */
[----:B---3--:R-:W-:Y:S05]  /*68c0*/  @!P0 BRA `(.L_x_101) ;  /* 0x0000000000408947 */ /* 0x008fea0003800000 */
        /* <DEDUP_REMOVED lines=16> */
.L_x_101:
[----:B------:R-:W-:Y:S05]  /*69d0*/  WARPSYNC.ALL ;  /* 0x0000000000007948 */ /* 0x000fea0003800000 */
[C---:B------:R-:W-:Y:S01]  /*69e0*/  R2UR UR4, R16.reuse ;  /* 0x00000000100472ca */ /* 0x040fe200000e0000 */
[----:B------:R-:W-:Y:S05]  /*69f0*/  VIADD R0, R16, 0x20 ;  /* 0x0000002010007836 */ /* 0x000fea0000000000 */
[----:B------:R-:W-:Y:S04]  /*6a00*/  SHF.R.U32.HI R0, RZ, 0x15, R0 ;  /* 0x00000015ff007819 */ /* 0x000fe80000011600 */
[----:B------:R-:W-:Y:S03]  /*6a10*/  LOP3.LUT P0, RZ, R0, 0x3, R98, 0x48, !PT ;  /* 0x0000000300ff7812 */ /* 0x000fe60007804862 */
[----:B------:R-:W3:Y:S10]  /*6a20*/  LDTM.16dp256bit.x2 R40, tmem[UR4+0x10] ;  /* 0x00001004002879ee */ /* 0x000ef400080a0000 */
        /* <DEDUP_REMOVED lines=17> */
.L_x_102:
        /* <DEDUP_REMOVED lines=23> */
.L_x_103:
        /* <DEDUP_REMOVED lines=23> */
.L_x_104:
[----:B------:R-:W-:Y:S01]  /*6e20*/  ISETP.NE.AND P0, PT, R106, RZ, PT ;  /* 0x000000ff6a00720c */ /* 0x000fe20003f05270 */
[----:B------:R-:W-:Y:S05]  /*6e30*/  WARPSYNC.ALL ;  /* 0x0000000000007948 */ /* 0x000fea0003800000 */
[----:B------:R-:W-:Y:S01]  /*6e40*/  R2UR UR4, R16 ;  /* 0x00000000100472ca */ /* 0x000fe200000e0000 */
[C---:B----4-:R-:W-:Y:S01]  /*6e50*/  FMUL R0, R57.reuse, R48 ;  /* 0x0000003039007220 */ /* 0x050fe20000400000 */
[C---:B--2---:R-:W-:Y:S01]  /*6e60*/  SHF.L.U32 R48, R64.reuse, 0x10, RZ ;  /* 0x0000001040307819 */ /* 0x044fe200000006ff */
[C---:B------:R-:W-:Y:S01]  /*6e70*/  FMUL R3, R57.reuse, R49 ;  /* 0x0000003139037220 */ /* 0x040fe20000400000 */
[----:B------:R-:W-:Y:S01]  /*6e80*/  LOP3.LUT R49, R64, 0xffff0000, RZ, 0xc0, !PT ;  /* 0xffff000040317812 */ /* 0x000fe200078ec0ff */
[----:B------:R-:W-:Y:S01]  /*6e90*/  FMUL R12, R57, R50 ;  /* 0x00000032390c7220 */ /* 0x000fe20000400000 */
[----:B------:R-:W-:Y:S01]  /*6ea0*/  SHF.L.U32 R50, R65, 0x10, RZ ;  /* 0x0000001041327819 */ /* 0x000fe200000006ff */
[C---:B------:R-:W-:Y:S01]  /*6eb0*/  FFMA R0, R58.reuse, R48, R0 ;  /* 0x000000303a007223 */ /* 0x040fe20000000000 */
[----:B------:R-:W-:Y:S01]  /*6ec0*/  R2UR UR5, R17 ;  /* 0x00000000110572ca */ /* 0x000fe200000e0000 */
[C---:B------:R-:W-:Y:S01]  /*6ed0*/  FFMA R3, R58.reuse, R49, R3 ;  /* 0x000000313a037223 */ /* 0x040fe20000000003 */
[----:B------:R-:W-:Y:S01]  /*6ee0*/  SHF.L.U32 R59, R63, 0x10, RZ ;  /* 0x000000103f3b7819 */ /* 0x000fe200000006ff */
[----:B------:R-:W-:Y:S01]  /*6ef0*/  FFMA R12, R58, R50, R12 ;  /* 0x000000323a0c7223 */ /* 0x000fe2000000000c */
[----:B------:R-:W-:Y:S01]  /*6f00*/  LOP3.LUT R64, R69, 0xffff0000, RZ, 0xc0, !PT ;  /* 0xffff000045407812 */ /* 0x000fe200078ec0ff */
[----:B-1----:R-:W1:Y:S01]  /*6f10*/  LDTM.16dp256bit.x2 R4, tmem[UR4+0x40] ;  /* 0x00004004000479ee */ /* 0x002e6200080a0000 */
[----:B------:R-:W-:Y:S01]  /*6f20*/  F2FP.BF16.F32.PACK_AB R48, R3, R0 ;  /* 0x000000000330723e */ /* 0x000fe200000010ff */
[----:B------:R-:W-:Y:S01]  /*6f30*/  NOP ;  /* 0x0000000000007918 */ /* 0x000fe20000000000 */
[----:B------:R-:W-:Y:S01]  /*6f40*/  MOV R0, UR44 ;  /* 0x0000002c00007c02 */ /* 0x000fe20008000f00 */
[----:B------:R-:W-:Y:S01]  /*6f50*/  FMUL R13, R57, R51 ;  /* 0x00000033390d7220 */ /* 0x000fe20000400000 */
[----:B------:R-:W-:Y:S01]  /*6f60*/  LOP3.LUT R51, R65, 0xffff0000, RZ, 0xc0, !PT ;  /* 0xffff000041337812 */ /* 0x000fe200078ec0ff */
[----:B------:R-:W-:Y:S01]  /*6f70*/  FMUL R14, R57, R52 ;  /* 0x00000034390e7220 */ /* 0x000fe20000400000 */
[----:B------:R-:W-:Y:S01]  /*6f80*/  SHF.L.U32 R52, R66, 0x10, RZ ;  /* 0x0000001042347819 */ /* 0x000fe200000006ff */
[----:B------:R-:W-:Y:S01]  /*6f90*/  UIADD3 UR4, UPT, UPT, UR5, 0x90, URZ ;  /* 0x0000009005047890 */ /* 0x000fe2000fffe0ff */
[----:B------:R-:W-:Y:S01]  /*6fa0*/  SHF.L.U32 R65, R70, 0x10, RZ ;  /* 0x0000001046417819 */ /* 0x000fe200000006ff */
[----:B------:R-:W-:Y:S01]  /*6fb0*/  FFMA R13, R58, R51, R13 ;  /* 0x000000333a0d7223 */ /* 0x000fe2000000000d */
[----:B------:R-:W-:Y:S01]  /*6fc0*/  LOP3.LUT R72, R77, 0xffff0000, RZ, 0xc0, !PT ;  /* 0xffff00004d487812 */ /* 0x000fe200078ec0ff */
[----:B------:R-:W-:Y:S01]  /*6fd0*/  UPRMT UR4, UR39, 0x654, UR4 ;  /* 0x0000065427047896 */ /* 0x000fe20008000004 */
[----:B------:R-:W-:Y:S01]  /*6fe0*/  SHF.L.U32 R73, R78, 0x10, RZ ;  /* 0x000000104e497819 */ /* 0x000fe200000006ff */
[C---:B------:R-:W-:Y:S01]  /*6ff0*/  FMUL R15, R57.reuse, R53 ;  /* 0x00000035390f7220 */ /* 0x040fe20000400000 */
[----:B------:R-:W-:Y:S01]  /*7000*/  LOP3.LUT R53, R66, 0xffff0000, RZ, 0xc0, !PT ;  /* 0xffff000042357812 */ /* 0x000fe200078ec0ff */
[----:B------:R-:W-:Y:S01]  /*7010*/  FMUL R16, R57, R54 ;  /* 0x0000003639107220 */ /* 0x000fe20000400000 */
[----:B------:R-:W-:Y:S01]  /*7020*/  SHF.L.U32 R54, R67, 0x10, RZ ;  /* 0x0000001043367819 */ /* 0x000fe200000006ff */
[----:B------:R-:W-:Y:S01]  /*7030*/  FMUL R17, R57, R55 ;  /* 0x0000003739117220 */ /* 0x000fe20000400000 */
[----:B------:R-:W-:Y:S01]  /*7040*/  LOP3.LUT R55, R67, 0xffff0000, RZ, 0xc0, !PT ;  /* 0xffff000043377812 */ /* 0x000fe200078ec0ff */
[C---:B------:R-:W-:Y:S01]  /*7050*/  FMUL R20, R57.reuse, R42 ;  /* 0x0000002a39147220 */ /* 0x040fe20000400000 */
[C---:B------:R-:W-:Y:S01]  /*7060*/  SHF.L.U32 R42, R60.reuse, 0x10, RZ ;  /* 0x000000103c2a7819 */ /* 0x040fe200000006ff */
[----:B------:R-:W-:Y:S01]  /*7070*/  FMUL R21, R57, R43 ;  /* 0x0000002b39157220 */ /* 0x000fe20000400000 */
[----:B------:R-:W-:Y:S01]  /*7080*/  LOP3.LUT R43, R60, 0xffff0000, RZ, 0xc0, !PT ;  /* 0xffff00003c2b7812 */ /* 0x000fe200078ec0ff */
[C---:B------:R-:W-:Y:S01]  /*7090*/  FFMA R14, R58.reuse, R52, R14 ;  /* 0x000000343a0e7223 */ /* 0x040fe2000000000e */
[----:B------:R-:W-:Y:S01]  /*70a0*/  LOP3.LUT R60, R63, 0xffff0000, RZ, 0xc0, !PT ;  /* 0xffff00003f3c7812 */ /* 0x000fe200078ec0ff */
[----:B------:R-:W-:Y:S01]  /*70b0*/  FMUL R18, R57, R40 ;  /* 0x0000002839127220 */ /* 0x000fe20000400000 */
[----:B------:R-:W-:Y:S01]  /*70c0*/  SHF.L.U32 R63, R69, 0x10, RZ ;  /* 0x00000010453f7819 */ /* 0x000fe200000006ff */
[----:B------:R-:W-:Y:S01]  /*70d0*/  FMUL R22, R57, R44 ;  /* 0x0000002c39167220 */ /* 0x000fe20000400000 */
[----:B------:R-:W-:Y:S01]  /*70e0*/  SHF.L.U32 R44, R61, 0x10, RZ ;  /* 0x000000103d2c7819 */ /* 0x000fe200000006ff */
[----:B------:R-:W-:Y:S01]  /*70f0*/  FFMA R15, R58, R53, R15 ;  /* 0x000000353a0f7223 */ /* 0x000fe2000000000f */
[----:B------:R-:W-:Y:S01]  /*7100*/  LOP3.LUT R66, R70, 0xffff0000, RZ, 0xc0, !PT ;  /* 0xffff000046427812 */ /* 0x000fe200078ec0ff */
[----:B------:R-:W-:Y:S01]  /*7110*/  FMUL R19, R57, R41 ;  /* 0x0000002939137220 */ /* 0x000fe20000400000 */
[----:B------:R-:W-:Y:S01]  /*7120*/  SHF.L.U32 R67, R71, 0x10, RZ ;  /* 0x0000001047437819 */ /* 0x000fe200000006ff */
[----:B------:R-:W-:Y:S01]  /*7130*/  FMUL R23, R57, R45 ;  /* 0x0000002d39177220 */ /* 0x000fe20000400000 */
[----:B------:R-:W-:Y:S01]  /*7140*/  LOP3.LUT R45, R61, 0xffff0000, RZ, 0xc0, !PT ;  /* 0xffff00003d2d7812 */ /* 0x000fe200078ec0ff */
[----:B------:R-:W-:Y:S01]  /*7150*/  FFMA R16, R58, R54, R16 ;  /* 0x000000363a107223 */ /* 0x000fe20000000010 */
[----:B------:R-:W-:Y:S01]  /*7160*/  SHF.L.U32 R61, R68, 0x10, RZ ;  /* 0x00000010443d7819 */ /* 0x000fe200000006ff */
[C---:B------:R-:W-:Y:S01]  /*7170*/  FMUL R40, R57.reuse, R46 ;  /* 0x0000002e39287220 */ /* 0x040fe20000400000 */
[----:B------:R-:W-:Y:S01]  /*7180*/  SHF.L.U32 R46, R62, 0x10, RZ ;  /* 0x000000103e2e7819 */ /* 0x000fe200000006ff */
[----:B------:R-:W-:Y:S01]  /*7190*/  FFMA R17, R58, R55, R17 ;  /* 0x000000373a117223 */ /* 0x000fe20000000011 */
[----:B------:R-:W-:Y:S01]  /*71a0*/  SHF.L.U32 R69, R76, 0x10, RZ ;  /* 0x000000104c457819 */ /* 0x000fe200000006ff */
[----:B------:R-:W-:Y:S01]  /*71b0*/  FMUL R41, R57, R47 ;  /* 0x0000002f39297220 */ /* 0x000fe20000400000 */
[----:B------:R-:W-:Y:S01]  /*71c0*/  LOP3.LUT R47, R62, 0xffff0000, RZ, 0xc0, !PT ;  /* 0xffff00003e2f7812 */ /* 0x000fe200078ec0ff */
[----:B------:R-:W-:Y:S01]  /*71d0*/  FFMA R18, R58, R42, R18 ;  /* 0x0000002a3a127223 */ /* 0x000fe20000000012 */
[----:B------:R-:W-:Y:S01]  /*71e0*/  LOP3.LUT R62, R68, 0xffff0000, RZ, 0xc0, !PT ;  /* 0xffff0000443e7812 */ /* 0x000fe200078ec0ff */
[C---:B------:R-:W-:Y:S01]  /*71f0*/  FFMA R19, R58.reuse, R43, R19 ;  /* 0x0000002b3a137223 */ /* 0x040fe20000000013 */
[----:B------:R-:W-:Y:S01]  /*7200*/  LOP3.LUT R68, R71, 0xffff0000, RZ, 0xc0, !PT ;  /* 0xffff000047447812 */ /* 0x000fe200078ec0ff */
[----:B------:R-:W-:Y:S01]  /*7210*/  FFMA R20, R58, R44, R20 ;  /* 0x0000002c3a147223 */ /* 0x000fe20000000014 */
[----:B------:R-:W-:Y:S01]  /*7220*/  LOP3.LUT R70, R76, 0xffff0000, RZ, 0xc0, !PT ;  /* 0xffff00004c467812 */ /* 0x000fe200078ec0ff */
[C---:B------:R-:W-:Y:S01]  /*7230*/  FFMA R21, R58.reuse, R45, R21 ;  /* 0x0000002d3a157223 */ /* 0x040fe20000000015 */
[----:B------:R-:W-:Y:S01]  /*7240*/  SHF.L.U32 R71, R77, 0x10, RZ ;  /* 0x000000104d477819 */ /* 0x000fe200000006ff */
[----:B------:R-:W-:Y:S01]  /*7250*/  FFMA R22, R58, R46, R22 ;  /* 0x0000002e3a167223 */ /* 0x000fe20000000016 */
[----:B------:R-:W-:Y:S01]  /*7260*/  LOP3.LUT R74, R78, 0xffff0000, RZ, 0xc0, !PT ;  /* 0xffff00004e4a7812 */ /* 0x000fe200078ec0ff */
[----:B------:R-:W-:Y:S01]  /*7270*/  FMUL R32, R57, R32 ;  /* 0x0000002039207220 */ /* 0x000fe20000400000 */
[C---:B------:R-:W-:Y:S01]  /*7280*/  SHF.L.U32 R75, R79.reuse, 0x10, RZ ;  /* 0x000000104f4b7819 */ /* 0x040fe200000006ff */
[----:B------:R-:W-:Y:S01]  /*7290*/  FFMA R23, R58, R47, R23 ;  /* 0x0000002f3a177223 */ /* 0x000fe20000000017 */
[----:B------:R-:W-:Y:S01]  /*72a0*/  LOP3.LUT R76, R79, 0xffff0000, RZ, 0xc0, !PT ;  /* 0xffff00004f4c7812 */ /* 0x000fe200078ec0ff */
[C---:B------:R-:W-:Y:S01]  /*72b0*/  FMUL R33, R57.reuse, R33 ;  /* 0x0000002139217220 */ /* 0x040fe20000400000 */
[----:B------:R-:W-:Y:S01]  /*72c0*/  SHF.L.U32 R77, R84, 0x10, RZ ;  /* 0x00000010544d7819 */ /* 0x000fe200000006ff */
[----:B------:R-:W-:Y:S01]  /*72d0*/  FFMA R40, R58, R59, R40 ;  /* 0x0000003b3a287223 */ /* 0x000fe20000000028 */
[----:B------:R-:W-:Y:S01]  /*72e0*/  LOP3.LUT R78, R84, 0xffff0000, RZ, 0xc0, !PT ;  /* 0xffff0000544e7812 */ /* 0x000fe200078ec0ff */
[----:B------:R-:W-:Y:S01]  /*72f0*/  FMUL R34, R57, R34 ;  /* 0x0000002239227220 */ /* 0x000fe20000400000 */
[----:B------:R-:W-:Y:S01]  /*7300*/  F2FP.BF16.F32.PACK_AB R49, R13, R12 ;  /* 0x0000000c0d31723e */ /* 0x000fe200000010ff */
[C---:B------:R-:W-:Y:S01]  /*7310*/  FFMA R41, R58.reuse, R60, R41 ;  /* 0x0000003c3a297223 */ /* 0x040fe20000000029 */
[----:B------:R-:W-:Y:S01]  /*7320*/  F2FP.BF16.F32.PACK_AB R50, R15, R14 ;  /* 0x0000000e0f32723e */ /* 0x000fe200000010ff */
[----:B------:R-:W-:Y:S01]  /*7330*/  FMUL R35, R57, R35 ;  /* 0x0000002339237220 */ /* 0x000fe20000400000 */
[----:B------:R-:W-:Y:S01]  /*7340*/  F2FP.BF16.F32.PACK_AB R51, R17, R16 ;  /* 0x000000101133723e */ /* 0x000fe200000010ff */
[C---:B------:R-:W-:Y:S01]  /*7350*/  FFMA R32, R58.reuse, R61, R32 ;  /* 0x0000003d3a207223 */ /* 0x040fe20000000020 */
[----:B------:R-:W-:Y:S01]  /*7360*/  SHF.L.U32 R79, R85, 0x10, RZ ;  /* 0x00000010554f7819 */ /* 0x000fe200000006ff */
[----:B------:R-:W-:Y:S01]  /*7370*/  FMUL R36, R57, R36 ;  /* 0x0000002439247220 */ /* 0x000fe20000400000 */
[----:B------:R-:W-:Y:S01]  /*7380*/  LOP3.LUT R80, R85, 0xffff0000, RZ, 0xc0, !PT ;  /* 0xffff000055507812 */ /* 0x000fe200078ec0ff */
[----:B-1----:R-:W-:Y:S01]  /*7390*/  SYNCS.ARRIVE.TRANS64.RED.A1T0 RZ, [UR4], RZ ;  /* 0x000000ffffff79a7 */ /* 0x002fe20008100404 */
[----:B------:R-:W-:Y:S01]  /*73a0*/  F2FP.BF16.F32.PACK_AB R12, R19, R18 ;  /* 0x00000012130c723e */ /* 0x000fe200000010ff */
[C---:B------:R-:W-:Y:S01]  /*73b0*/  FFMA R33, R58.reuse, R62, R33 ;  /* 0x0000003e3a217223 */ /* 0x040fe20000000021 */
[----:B------:R-:W-:Y:S01]  /*73c0*/  F2FP.BF16.F32.PACK_AB R13, R21, R20 ;  /* 0x00000014150d723e */ /* 0x000fe200000010ff */
[C---:B------:R-:W-:Y:S01]  /*73d0*/  FFMA R34, R58.reuse, R63, R34 ;  /* 0x0000003f3a227223 */ /* 0x040fe20000000022 */
[----:B------:R-:W-:Y:S01]  /*73e0*/  F2FP.BF16.F32.PACK_AB R14, R23, R22 ;  /* 0x00000016170e723e */ /* 0x000fe200000010ff */
[C---:B------:R-:W-:Y:S01]  /*73f0*/  FFMA R35, R58.reuse, R64, R35 ;  /* 0x000000403a237223 */ /* 0x040fe20000000023 */
[----:B------:R-:W-:Y:S01]  /*7400*/  F2FP.BF16.F32.PACK_AB R15, R41, R40 ;  /* 0x00000028290f723e */ /* 0x000fe200000010ff */
[----:B------:R-:W-:Y:S01]  /*7410*/  FFMA R36, R58, R65, R36 ;  /* 0x000000413a247223 */ /* 0x000fe20000000024 */
[----:B------:R-:W-:Y:S01]  /*7420*/  F2FP.BF16.F32.PACK_AB R32, R33, R32 ;  /* 0x000000202120723e */ /* 0x000fe200000010ff */
[----:B------:R-:W-:Y:S01]  /*7430*/  IMAD R0, R0, 0x1400, R96 ;  /* 0x0000140000007824 */ /* 0x000fe200078e0260 */
[----:B------:R-:W-:Y:S01]  /*7440*/  F2FP.BF16.F32.PACK_AB R33, R35, R34 ;  /* 0x000000222321723e */ /* 0x000fe200000010ff */
[C---:B------:R-:W-:Y:S01]  /*7450*/  FMUL R37, R57.reuse, R37 ;  /* 0x0000002539257220 */ /* 0x040fe20000400000 */
[C---:B------:R-:W-:Y:S01]  /*7460*/  FMUL R38, R57.reuse, R38 ;  /* 0x0000002639267220 */ /* 0x040fe20000400000 */
[C---:B------:R-:W-:Y:S01]  /*7470*/  FMUL R39, R57.reuse, R39 ;  /* 0x0000002739277220 */ /* 0x040fe20000400000 */
[----:B------:R-:W-:Y:S01]  /*7480*/  LEA R0, R0, UR43, 0x1 ;  /* 0x0000002b00007c11 */ /* 0x000fe2000f8e08ff */
[C---:B------:R-:W-:Y:S01]  /*7490*/  FFMA R37, R58.reuse, R66, R37 ;  /* 0x000000423a257223 */ /* 0x040fe20000000025 */
[C---:B------:R-:W-:Y:S01]  /*74a0*/  FFMA R38, R58.reuse, R67, R38 ;  /* 0x000000433a267223 */ /* 0x040fe20000000026 */
[C---:B------:R-:W-:Y:S01]  /*74b0*/  FFMA R39, R58.reuse, R68, R39 ;  /* 0x000000443a277223 */ /* 0x040fe20000000027 */
[----:B------:R-:W-:Y:S01]  /*74c0*/  FMUL R24, R57, R24 ;  /* 0x0000001839187220 */ /* 0x000fe20000400000 */
[----:B------:R1:W-:Y:S01]  /*74d0*/  STSM.16.M88.4 [R0+0x200], R48 ;  /* 0x0002003000007844 */ /* 0x0003e20000000200 */
[----:B------:R-:W-:Y:S01]  /*74e0*/  F2FP.BF16.F32.PACK_AB R34, R37, R36 ;  /* 0x000000242522723e */ /* 0x000fe200000010ff */
[----:B------:R-:W-:Y:S01]  /*74f0*/  FMUL R25, R57, R25 ;  /* 0x0000001939197220 */ /* 0x000fe20000400000 */
[----:B------:R-:W-:Y:S05]  /*7500*/  F2FP.BF16.F32.PACK_AB R35, R39, R38 ;  /* 0x000000262723723e */ /* 0x000fea00000010ff */
[----:B------:R1:W-:Y:S01]  /*7510*/  STSM.16.M88.4 [R0+0xa00], R12 ;  /* 0x000a000c00007844 */ /* 0x0003e20000000200 */
[C---:B------:R-:W-:Y:S01]  /*7520*/  FFMA R24, R58.reuse, R69, R24 ;  /* 0x000000453a187223 */ /* 0x040fe20000000018 */
[C---:B------:R-:W-:Y:S01]  /*7530*/  FFMA R25, R58.reuse, R70, R25 ;  /* 0x000000463a197223 */ /* 0x040fe20000000019 */
[C---:B------:R-:W-:Y:S05]  /*7540*/  FMUL R26, R57.reuse, R26 ;  /* 0x0000001a391a7220 */ /* 0x040fea0000400000 */
[----:B------:R1:W-:Y:S01]  /*7550*/  STSM.16.M88.4 [R0+0x1200], R32 ;  /* 0x0012002000007844 */ /* 0x0003e20000000200 */
[C---:B------:R-:W-:Y:S01]  /*7560*/  FMUL R27, R57.reuse, R27 ;  /* 0x0000001b391b7220 */ /* 0x040fe20000400000 */
[----:B------:R-:W-:Y:S01]  /*7570*/  FMUL R28, R57, R28 ;  /* 0x0000001c391c7220 */ /* 0x000fe20000400000 */
[----:B------:R-:W-:Y:S01]  /*7580*/  F2FP.BF16.F32.PACK_AB R24, R25, R24 ;  /* 0x000000181918723e */ /* 0x000fe200000010ff */
[C---:B------:R-:W-:Y:S01]  /*7590*/  FFMA R26, R58.reuse, R71, R26 ;  /* 0x000000473a1a7223 */ /* 0x040fe2000000001a */
[C---:B------:R-:W-:Y:S01]  /*75a0*/  FFMA R27, R58.reuse, R72, R27 ;  /* 0x000000483a1b7223 */ /* 0x040fe2000000001b */
[----:B------:R-:W-:Y:S01]  /*75b0*/  FFMA R28, R58, R73, R28 ;  /* 0x000000493a1c7223 */ /* 0x000fe2000000001c */
[C---:B------:R-:W-:Y:S01]  /*75c0*/  FMUL R29, R57.reuse, R29 ;  /* 0x0000001d391d7220 */ /* 0x040fe20000400000 */
[----:B------:R-:W-:Y:S01]  /*75d0*/  SHF.L.U32 R81, R86, 0x10, RZ ;  /* 0x0000001056517819 */ /* 0x000fe200000006ff */
[----:B------:R-:W-:Y:S01]  /*75e0*/  FMUL R30, R57, R30 ;  /* 0x0000001e391e7220 */ /* 0x000fe20000400000 */
[----:B------:R-:W-:Y:S01]  /*75f0*/  F2FP.BF16.F32.PACK_AB R25, R27, R26 ;  /* 0x0000001a1b19723e */ /* 0x000fe200000010ff */
[C---:B------:R-:W-:Y:S01]  /*7600*/  FFMA R29, R58.reuse, R74, R29 ;  /* 0x0000004a3a1d7223 */ /* 0x040fe2000000001d */
[C---:B------:R-:W-:Y:S01]  /*7610*/  FMUL R31, R57.reuse, R31 ;  /* 0x0000001f391f7220 */ /* 0x040fe20000400000 */
[C---:B------:R-:W-:Y:S01]  /*7620*/  FMUL R4, R57.reuse, R4 ;  /* 0x0000000439047220 */ /* 0x040fe20000400000 */
[C---:B------:R-:W-:Y:S01]  /*7630*/  FMUL R5, R57.reuse, R5 ;  /* 0x0000000539057220 */ /* 0x040fe20000400000 */
[C---:B------:R-:W-:Y:S01]  /*7640*/  FFMA R30, R58.reuse, R75, R30 ;  /* 0x0000004b3a1e7223 */ /* 0x040fe2000000001e */
[C---:B------:R-:W-:Y:S01]  /*7650*/  FMUL R6, R57.reuse, R6 ;  /* 0x0000000639067220 */ /* 0x040fe20000400000 */
[C---:B------:R-:W-:Y:S01]  /*7660*/  FFMA R31, R58.reuse, R76, R31 ;  /* 0x0000004c3a1f7223 */ /* 0x040fe2000000001f */
[C---:B------:R-:W-:Y:S01]  /*7670*/  FMUL R7, R57.reuse, R7 ;  /* 0x0000000739077220 */ /* 0x040fe20000400000 */
[----:B------:R-:W-:Y:S01]  /*7680*/  FFMA R4, R58, R77, R4 ;  /* 0x0000004d3a047223 */ /* 0x000fe20000000004 */
[----:B------:R-:W-:Y:S01]  /*7690*/  LOP3.LUT R82, R86, 0xffff0000, RZ, 0xc0, !PT ;  /* 0xffff000056527812 */ /* 0x000fe200078ec0ff */
[----:B------:R-:W-:Y:S01]  /*76a0*/  FMUL R8, R57, R8 ;  /* 0x0000000839087220 */ /* 0x000fe20000400000 */
[C---:B------:R-:W-:Y:S01]  /*76b0*/  FFMA R5, R58.reuse, R78, R5 ;  /* 0x0000004e3a057223 */ /* 0x040fe20000000005 */
[----:B------:R-:W-:Y:S01]  /*76c0*/  SHF.L.U32 R83, R87, 0x10, RZ ;  /* 0x0000001057537819 */ /* 0x000fe200000006ff */
[----:B------:R-:W-:Y:S01]  /*76d0*/  FMUL R9, R57, R9 ;  /* 0x0000000939097220 */ /* 0x000fe20000400000 */
[C---:B------:R-:W-:Y:S01]  /*76e0*/  FFMA R6, R58.reuse, R79, R6 ;  /* 0x0000004f3a067223 */ /* 0x040fe20000000006 */
[----:B------:R-:W-:Y:S01]  /*76f0*/  LOP3.LUT R84, R87, 0xffff0000, RZ, 0xc0, !PT ;  /* 0xffff000057547812 */ /* 0x000fe200078ec0ff */
[C---:B------:R-:W-:Y:S01]  /*7700*/  FMUL R10, R57.reuse, R10 ;  /* 0x0000000a390a7220 */ /* 0x040fe20000400000 */
[C---:B------:R-:W-:Y:S01]  /*7710*/  FFMA R7, R58.reuse, R80, R7 ;  /* 0x000000503a077223 */ /* 0x040fe20000000007 */
[----:B------:R-:W-:Y:S01]  /*7720*/  FMUL R11, R57, R11 ;  /* 0x0000000b390b7220 */ /* 0x000fe20000400000 */
[C---:B------:R-:W-:Y:S01]  /*7730*/  FFMA R8, R58.reuse, R81, R8 ;  /* 0x000000513a087223 */ /* 0x040fe20000000008 */
[C---:B------:R-:W-:Y:S01]  /*7740*/  FFMA R9, R58.reuse, R82, R9 ;  /* 0x000000523a097223 */ /* 0x040fe20000000009 */
[C---:B------:R-:W-:Y:S01]  /*7750*/  FFMA R10, R58.reuse, R83, R10 ;  /* 0x000000533a0a7223 */ /* 0x040fe2000000000a */
[----:B------:R-:W-:Y:S01]  /*7760*/  FFMA R11, R58, R84, R11 ;  /* 0x000000543a0b7223 */ /* 0x000fe2000000000b */
[----:B------:R-:W-:Y:S01]  /*7770*/  F2FP.BF16.F32.PACK_AB R26, R29, R28 ;  /* 0x0000001c1d1a723e */ /* 0x000fe200000010ff */
[----:B------:R-:W-:Y:S01]  /*7780*/  UIADD3 UR7, UPT, UPT, UR44, 0x1, URZ ;  /* 0x000000012c077890 */ /* 0x000fe2000fffe0ff */
[----:B------:R-:W-:Y:S01]  /*7790*/  F2FP.BF16.F32.PACK_AB R27, R31, R30 ;  /* 0x0000001e1f1b723e */ /* 0x000fe200000010ff */
[----:B------:R-:W-:Y:S01]  /*77a0*/  BSSY.RECONVERGENT B0, `(.L_x_105) ;  /* 0x000002c000007945 */ /* 0x000fe20003800200 */
[----:B------:R-:W-:Y:S02]  /*77b0*/  F2FP.BF16.F32.PACK_AB R4, R5, R4 ;  /* 0x000000040504723e */ /* 0x000fe400000010ff */
[----:B------:R-:W-:Y:S01]  /*77c0*/  F2FP.BF16.F32.PACK_AB R5, R7, R6 ;  /* 0x000000060705723e */ /* 0x000fe200000010ff */
[----:B------:R1:W-:Y:S01]  /*77d0*/  STSM.16.M88.4 [R0+0x1a00], R24 ;  /* 0x001a001800007844 */ /* 0x0003e20000000200 */
[----:B------:R-:W-:Y:S02]  /*77e0*/  F2FP.BF16.F32.PACK_AB R6, R9, R8 ;  /* 0x000000080906723e */ /* 0x000fe400000010ff */
[----:B------:R-:W-:Y:S05]  /*77f0*/  F2FP.BF16.F32.PACK_AB R7, R11, R10 ;  /* 0x0000000a0b07723e */ /* 0x000fea00000010ff */
[----:B------:R1:W-:Y:S01]  /*7800*/  STSM.16.M88.4 [R0+0x2200], R4 ;  /* 0x0022000400007844 */ /* 0x0003e20000000200 */
[----:B------:R-:W-:Y:S01]  /*7810*/  @!PT LDS RZ, [RZ] ;  /* 0x00000000fffff984 */ /* 0x000fe20000000800 */
[----:B------:R-:W-:Y:S01]  /*7820*/  @!PT LDS RZ, [RZ] ;  /* 0x00000000fffff984 */ /* 0x000fe20000000800 */
[----:B------:R-:W-:Y:S01]  /*7830*/  @!PT LDS RZ, [RZ] ;  /* 0x00000000fffff984 */ /* 0x000fe20000000800 */
[----:B------:R-:W-:Y:S01]  /*7840*/  @!PT LDS RZ, [RZ] ;  /* 0x00000000fffff984 */ /* 0x000fe20000000800 */
[----:B------:R2:W-:Y:S07]  /*7850*/  MEMBAR.ALL.CTA ;  /* 0x0000000000007992 */ /* 0x0005ee0000008000 */
[----:B--2---:R-:W2:Y:S02]  /*7860*/  FENCE.VIEW.ASYNC.S ;  /* 0x00000000000073c6 */ /* 0x004ea40000000000 */
[----:B--2---:R-:W-:Y:S06]  /*7870*/  BAR.SYNC.DEFER_BLOCKING 0x1, 0x80 ;  /* 0x0042000000007b1d */ /* 0x004fec0000010000 */
[----:B------:R-:W-:Y:S05]  /*7880*/  @P0 BRA `(.L_x_106) ;  /* 0x0000000000740947 */ /* 0x000fea0003800000 */
[----:B------:R-:W-:Y:S02]  /*7890*/  UIADD3 UR4, UP0, UPT, UR62, 0x680, URZ ;  /* 0x000006803e047890 */ /* 0x000fe4000ff1e0ff */
[----:B------:R-:W-:Y:S02]  /*78a0*/  UIMAD UR6, UR44, 0x2800, UR43 ;  /* 0x000028002c0678a4 */ /* 0x000fe4000f8e022b */
[----:B------:R-:W-:Y:S02]  /*78b0*/  UIMAD UR9, UR48, 0x50, URZ ;  /* 0x00000050300978a4 */ /* 0x000fe4000f8e02ff */
[----:B------:R-:W-:Y:S02]  /*78c0*/  USHF.L.U32 UR10, UR46, 0x6, URZ ;  /* 0x000000062e0a7899 */ /* 0x000fe400080006ff */
[----:B------:R-:W-:Y:S02]  /*78d0*/  UIADD3.X UR5, UPT, UPT, URZ, UR63, URZ, UP0, !UPT ;  /* 0x0000003fff057290 */ /* 0x000fe400087fe4ff */
[----:B------:R-:W-:Y:S01]  /*78e0*/  UIADD3 UR8, UPT, UPT, UR6, 0x200, URZ ;  /* 0x0000020006087890 */ /* 0x000fe2000fffe0ff */
[----:B------:R-:W-:Y:S01]  /*78f0*/  UMOV UR11, UR60 ;  /* 0x0000003c000b7c82 */ /* 0x000fe20008000000 */
[----:B------:R-:W-:Y:S02]  /*7900*/  UIADD3 UR25, UPT, UPT, UR9, 0x10, URZ ;  /* 0x0000001009197890 */ /* 0x000fe4000fffe0ff */
[----:B------:R-:W-:Y:S01]  /*7910*/  UIADD3 UR24, UPT, UPT, UR6, 0xa00, URZ ;  /* 0x00000a0006187890 */ /* 0x000fe2000fffe0ff */
[----:B------:R-:W-:Y:S01]  /*7920*/  UMOV UR27, UR60 ;  /* 0x0000003c001b7c82 */ /* 0x000fe20008000000 */
[----:B------:R-:W-:Y:S03]  /*7930*/  UMOV UR26, UR10 ;  /* 0x0000000a001a7c82 */ /* 0x000fe60008000000 */
[----:B------:R2:W-:Y:S01]  /*7940*/  UTMASTG.3D [UR8], [UR4] ;  /* 0x00000008040073b5 */ /* 0x0005e20008010000 */
[----:B------:R-:W-:Y:S02]  /*7950*/  UIADD3 UR21, UPT, UPT, UR9, 0x20, URZ ;  /* 0x0000002009157890 */ /* 0x000fe4000fffe0ff */
[----:B------:R-:W-:Y:S01]  /*7960*/  UIADD3 UR20, UPT, UPT, UR6, 0x1200, URZ ;  /* 0x0000120006147890 */ /* 0x000fe2000fffe0ff */
[----:B------:R-:W-:Y:S01]  /*7970*/  UMOV UR23, UR60 ;  /* 0x0000003c00177c82 */ /* 0x000fe20008000000 */
[----:B------:R-:W-:Y:S01]  /*7980*/  UMOV UR22, UR10 ;  /* 0x0000000a00167c82 */ /* 0x000fe20008000000 */
[----:B------:R-:W-:Y:S01]  /*7990*/  UIADD3 UR17, UPT, UPT, UR9, 0x30, URZ ;  /* 0x0000003009117890 */ /* 0x000fe2000fffe0ff */
[----:B------:R2:W-:Y:S01]  /*79a0*/  UTMASTG.3D [UR24], [UR4] ;  /* 0x00000018040073b5 */ /* 0x0005e20008010000 */
[----:B------:R-:W-:Y:S01]  /*79b0*/  UIADD3 UR16, UPT, UPT, UR6, 0x1a00, URZ ;  /* 0x00001a0006107890 */ /* 0x000fe2000fffe0ff */
[----:B------:R-:W-:Y:S01]  /*79c0*/  UMOV UR19, UR60 ;  /* 0x0000003c00137c82 */ /* 0x000fe20008000000 */
[----:B------:R-:W-:Y:S01]  /*79d0*/  UMOV UR18, UR10 ;  /* 0x0000000a00127c82 */ /* 0x000fe20008000000 */
[----:B------:R-:W-:Y:S02]  /*79e0*/  UIADD3 UR13, UPT, UPT, UR9, 0x40, URZ ;  /* 0x00000040090d7890 */ /* 0x000fe4000fffe0ff */
[----:B------:R-:W-:Y:S01]  /*79f0*/  UIADD3 UR12, UPT, UPT, UR6, 0x2200, URZ ;  /* 0x00002200060c7890 */ /* 0x000fe2000fffe0ff */
[----:B------:R2:W-:Y:S01]  /*7a00*/  UTMASTG.3D [UR20], [UR4] ;  /* 0x00000014040073b5 */ /* 0x0005e20008010000 */
[----:B------:R-:W-:Y:S01]  /*7a10*/  UMOV UR15, UR60 ;  /* 0x0000003c000f7c82 */ /* 0x000fe20008000000 */
[----:B------:R-:W-:Y:S01]  /*7a20*/  UMOV UR14, UR10 ;  /* 0x0000000a000e7c82 */ /* 0x000fe20008000000 */
[----:B------:R2:W-:Y:S05]  /*7a30*/  UTMASTG.3D [UR16], [UR4] ;  /* 0x00000010040073b5 */ /* 0x0005ea0008010000 */
[----:B------:R2:W-:Y:S02]  /*7a40*/  UTMASTG.3D [UR12], [UR4] ;  /* 0x0000000c040073b5 */ /* 0x0005e40008010000 */
[----:B--2---:R0:W-:Y:S02]  /*7a50*/  UTMACMDFLUSH ;  /* 0x00000000000079b7 */ /* 0x0041e40000000000 */
.L_x_106:
[----:B------:R-:W-:Y:S05]  /*7a60*/  BSYNC.RECONVERGENT B0 ;  /* 0x0000000000007941 */ /* 0x000fea0003800200 */
.L_x_105:
[----:B------:R-:W-:Y:S04]  /*7a70*/  BSSY.RECONVERGENT B0, `(.L_x_107) ;  /* 0x0000003000007945 */ /* 0x000fe80003800200 */
[----:B------:R-:W-:Y:S05]  /*7a80*/  @P0 BRA `(.L_x_108) ;  /* 0x0000000000040947 */ /* 0x000fea0003800000 */
[----:B------:R-:W-:Y:S04]  /*7a90*/  DEPBAR.LE SB0, 0x0 ;  /* 0x000080000000791a */ /* 0x000fe80000000000 */
.L_x_108:
[----:B------:R-:W-:Y:S05]  /*7aa0*/  BSYNC.RECONVERGENT B0 ;  /* 0x0000000000007941 */ /* 0x000fea0003800200 */
.L_x_107:
[----:B------:R-:W-:Y:S01]  /*7ab0*/  BAR.SYNC.DEFER_BLOCKING 0x1, 0x80 ;  /* 0x0042000000007b1d */ /* 0x000fe20000010000 */
[----:B------:R-:W-:Y:S01]  /*7ac0*/  UIADD3 UR47, UPT, UPT, UR47, 0x1, URZ ;  /* 0x000000012f2f7890 */ /* 0x000fe2000fffe0ff */
[----:B------:R-:W-:Y:S03]  /*7ad0*/  IADD3 R56, PT, PT, R56, 0x1, RZ ;  /* 0x0000000138387810 */ /* 0x000fe60007ffe0ff */
[----:B------:R-:W-:Y:S09]  /*7ae0*/  UISETP.NE.AND UP0, UPT, UR47, URZ, UPT ;  /* 0x000000ff2f00728c */ /* 0x000ff2000bf05270 */
[----:B------:R-:W-:Y:S05]  /*7af0*/  BRA.U !UP0, `(.L_x_109) ;  /* 0x0000000108287547 */ /* 0x000fea000b800000 */
[----:B------:R-:W-:Y:S01]  /*7b00*/  ISETP.NE.AND P0, PT, R107, RZ, PT ;  /* 0x000000ff6b00720c */ /* 0x000fe20003f05270 */
[----:B-1----:R-:W-:Y:S11]  /*7b10*/  IMAD.U32 R0, RZ, RZ, UR39 ;  /* 0x00000027ff007e24 */ /* 0x002ff6000f8e00ff */
[----:B------:R-:W-:Y:S01]  /*7b20*/  @!UPT UIADD3 URZ, UPT, UPT, URZ, URZ, URZ ;  /* 0x000000fffffff290 */ /* 0x000fe2000fffe0ff */
[C---:B------:R-:W-:Y:S01]  /*7b30*/  @P0 LEA R3, R102.reuse, UR43, 0x3 ;  /* 0x0000002b66030c11 */ /* 0x040fe2000f8e18ff */
[----:B------:R-:W-:Y:S04]  /*7b40*/  VIADD R102, R102, 0x1 ;  /* 0x0000000166667836 */ /* 0x000fe80000000000 */
[----:B------:R-:W-:Y:S05]  /*7b50*/  @P0 VIADD R3, R3, 0x30 ;  /* 0x0000003003030836 */ /* 0x000fea0000000000 */
[----:B------:R-:W-:Y:S04]  /*7b60*/  @P0 PRMT R0, R0, 0x654, R3 ;  /* 0x0000065400000816 */ /* 0x000fe80000000003 */
[----:B------:R2:W-:Y:S01]  /*7b70*/  @P0 SYNCS.ARRIVE.TRANS64.RED.A1T0 RZ, [R0+URZ], RZ ;  /* 0x000000ff00ff09a7 */ /* 0x0005e200081004ff */
[C---:B------:R-:W-:Y:S04]  /*7b80*/  ISETP.NE.AND P0, PT, R102.reuse, 0x2, PT ;  /* 0x000000026600780c */ /* 0x040fe80003f05270 */
[----:B------:R-:W-:Y:S09]  /*7b90*/  SEL R102, R102, RZ, P0 ;  /* 0x000000ff66667207 */ /* 0x000ff20000000000 */
.L_x_109:
[----:B------:R-:W-:Y:S01]  /*7ba0*/  R2UR UR4, R100 ;  /* 0x00000000640472ca */ /* 0x000fe200000e0000 */
[----:B------:R-:W-:Y:S01]  /*7bb0*/  UISETP.NE.AND UP1, UPT, UR51, URZ, UPT ;  /* 0x000000ff3300728c */ /* 0x000fe2000bf25270 */
[----:B------:R-:W-:Y:S01]  /*7bc0*/  R2UR UR5, R99 ;  /* 0x00000000630572ca */ /* 0x000fe200000e0000 */
[----:B------:R-:W-:Y:S01]  /*7bd0*/  UISETP.NE.AND UP0, UPT, UR7, 0x2, UPT ;  /* 0x000000020700788c */ /* 0x000fe2000bf05270 */
[----:B------:R-:W-:Y:S01]  /*7be0*/  ISETP.NE.AND P0, PT, R101, 0x2, PT ;  /* 0x000000026500780c */ /* 0x000fe20003f05270 */
[----:B------:R-:W-:Y:S01]  /*7bf0*/  UMOV UR60, UR56 ;  /* 0x00000038003c7c82 */ /* 0x000fe20008000000 */
[----:B------:R-:W-:Y:S01]  /*7c00*/  ISETP.NE.AND P1, PT, R56, 0x4, PT ;  /* 0x000000043800780c */ /* 0x000fe20003f25270 */
[----:B------:R-:W-:Y:S01]  /*7c10*/  USEL UR44, UR7, URZ, UP0 ;  /* 0x000000ff072c7287 */ /* 0x000fe20008000000 */
[----:B------:R-:W-:Y:S02]  /*7c20*/  SEL R3, RZ, 0x1, P0 ;  /* 0x00000001ff037807 */ /* 0x000fe40000000000 */
[----:B-12---:R-:W-:Y:S02]  /*7c30*/  SEL R0, RZ, 0x1, P1 ;  /* 0x00000001ff007807 */ /* 0x006fe40000800000 */
[----:B------:R-:W-:Y:S01]  /*7c40*/  LOP3.LUT R103, R103, R3, RZ, 0x3c, !PT ;  /* 0x0000000367677212 */ /* 0x000fe200078e3cff */
[----:B------:R-:W-:Y:S01]  /*7c50*/  UIADD3 UR46, UPT, UPT, UR37, UR4, URZ ;  /* 0x00000004252e7290 */ /* 0x000fe2000fffe0ff */
[----:B------:R-:W-:Y:S01]  /*7c60*/  LOP3.LUT R104, R104, R0, RZ, 0x3c, !PT ;  /* 0x0000000068687212 */ /* 0x000fe200078e3cff */
[----:B------:R-:W-:Y:S01]  /*7c70*/  USEL UR4, URZ, 0x1, UP0 ;  /* 0x00000001ff047887 */ /* 0x000fe20008000000 */
[----:B------:R-:W-:Y:S01]  /*7c80*/  SEL R101, R101, RZ, P0 ;  /* 0x000000ff65657207 */ /* 0x000fe20000000000 */
[----:B------:R-:W-:Y:S01]  /*7c90*/  UIADD3 UR48, UPT, UPT, UR36, UR5, URZ ;  /* 0x0000000524307290 */ /* 0x000fe2000fffe0ff */
[----:B------:R-:W-:Y:S03]  /*7ca0*/  SEL R56, R56, RZ, P1 ;  /* 0x000000ff38387207 */ /* 0x000fe60000800000 */
[----:B------:R-:W-:Y:S01]  /*7cb0*/  LOP3.LUT R105, R105, UR4, RZ, 0x3c, !PT ;  /* 0x0000000469697c12 */ /* 0x000fe2000f8e3cff */
[----:B------:R-:W-:Y:S07]  /*7cc0*/  BRA.U UP1, `(.L_x_110) ;  /* 0xffffffd901c07547 */ /* 0x000fee000b83ffff */
[----:B------:R-:W-:-:S09]  /*7cd0*/  UISETP.NE.AND UP0, UPT, UR61, URZ, UPT ;  /* 0x000000ff3d00728c */ /* 0x000fd2000bf05270 */
[----:B------:R-:W-:Y:S05]  /*7ce0*/  BRA.U !UP0, `(.L_x_111) ;  /* 0x0000000108487547 */ /* 0x000fea000b800000 */
[----:B------:R-:W1:Y:S02]  /*7cf0*/  LDCU.64 UR4, c[0x0][0x890] ;  /* 0x00011200ff0477ac */ /* 0x000e640008000a00 */
[----:B-1----:R-:W-:-:S04]  /*7d00*/  UISETP.NE.U32.AND UP0, UPT, UR4, URZ, UPT ;  /* 0x000000ff0400728c */ /* 0x002fc8000bf05070 */
[----:B------:R-:W-:-:S09]  /*7d10*/  UISETP.NE.AND.EX UP0, UPT, UR5, URZ, UPT, UP0 ;  /* 0x000000ff0500728c */ /* 0x000fd2000bf05300 */
[----:B------:R-:W-:Y:S05]  /*7d20*/  BRA.U UP0, `(.L_x_112) ;  /* 0x00000001000c7547 */ /* 0x000fea000b800000 */
[----:B------:R-:W-:-:S13]  /*7d30*/  FSETP.NEU.AND P0, PT, R58, RZ, PT ;  /* 0x000000ff3a00720b */ /* 0x000fda0003f0d000 */
[----:B------:R-:W-:Y:S05]  /*7d40*/  @!P0 EXIT ;  /* 0x000000000000894d */ /* 0x000fea0003800000 */
[----:B------:R-:W-:Y:S05]  /*7d50*/  BRA `(.L_x_111) ;  /* 0x00000000002c7947 */ /* 0x000fea0003800000 */
.L_x_112:
[----:B------:R-:W-:Y:S01]  /*7d60*/  LOP3.LUT P0, RZ, R97, 0xff, RZ, 0xc0, !PT ;  /* 0x000000ff61ff7812 */ /* 0x000fe2000780c0ff */
[----:B------:R-:W-:-:S12]  /*7d70*/  BSSY.RECONVERGENT B0, `(.L_x_111) ;  /* 0x0000009000007945 */ /* 0x000fd80003800200 */
[----:B------:R-:W-:Y:S05]  /*7d80*/  @P0 BRA `(.L_x_113) ;  /* 0x0000000000140947 */ /* 0x000fea0003800000 */
[----:B------:R-:W1:Y:S02]  /*7d90*/  LDCU.64 UR4, c[0x0][0x888] ;  /* 0x00011100ff0477ac */ /* 0x000e640008000a00 */
[----:B-1----:R-:W-:-:S04]  /*7da0*/  ISETP.NE.U32.AND P0, PT, RZ, UR4, PT ;  /* 0x00000004ff007c0c */ /* 0x002fc8000bf05070 */
[----:B------:R-:W-:-:S13]  /*7db0*/  ISETP.NE.AND.EX P0, PT, RZ, UR5, PT, P0 ;  /* 0x00000005ff007c0c */ /* 0x000fda000bf05300 */
[----:B------:R-:W-:Y:S05]  /*7dc0*/  @!P0 EXIT ;  /* 0x000000000000894d */ /* 0x000fea0003800000 */
[----:B------:R-:W-:Y:S05]  /*7dd0*/  BRA `(.L_x_114) ;  /* 0x0000000000087947 */ /* 0x000fea0003800000 */
.L_x_113:
[----:B------:R-:W-:-:S13]  /*7de0*/  FSETP.NEU.AND P0, PT, R58, RZ, PT ;  /* 0x000000ff3a00720b */ /* 0x000fda0003f0d000 */
[----:B------:R-:W-:Y:S05]  /*7df0*/  @!P0 EXIT ;  /* 0x000000000000894d */ /* 0x000fea0003800000 */
.L_x_114:
[----:B------:R-:W-:Y:S05]  /*7e00*/  BSYNC.RECONVERGENT B0 ;  /* 0x0000000000007941 */ /* 0x000fea0003800200 */
.L_x_111:
[----:B------:R-:W-:-:S04]  /*7e10*/  DEPBAR.LE SB0, 0x0 ;  /* 0x000080000000791a */ /* 0x000fc80000000000 */
[----:B------:R-:W-:Y:S05]  /*7e20*/  EXIT ;  /* 0x000000000000794d */ /* 0x000fea0003800000 */
.L_x_24:
[----:B---3--:R3:W4:Y:S02]  /*7e30*/  SYNCS.PHASECHK.TRANS64.TRYWAIT P0, [R0+URZ+0xc0], R2 ;  /* 0x0000c002000075a7 */ /* 0x00872400080011ff */
[----:B----4-:R-:W-:Y:S05]  /*7e40*/  @!P0 NANOSLEEP.SYNCS 0x989680 ;  /* 0x009896800000895d */ /* 0x010fea0003900000 */
[----:B------:R-:W4:Y:S02]  /*7e50*/  @!P0 SYNCS.PHASECHK.TRANS64 P0, [R0+URZ+0xc0], R2 ;  /* 0x0000c002000085a7 */ /* 0x000f2400080010ff */
[----:B----4-:R-:W-:Y:S05]  /*7e60*/  @!P0 BRA `(.L_x_24) ;  /* 0xfffffffc00f08947 */ /* 0x010fea000383ffff */
[----:B------:R-:W-:Y:S05]  /*7e70*/  BRA `(.L_x_115) ;  /* 0xffffff9800647947 */ /* 0x000fea000383ffff */
.L_x_27:
[----:B--2---:R-:W-:-:S07]  /*7e80*/  MOV R0, UR57 ;  /* 0x0000003900007c02 */ /* 0x004fce0008000f00 */
.L_x_116:
[----:B--2---:R2:W3:Y:S02]  /*7e90*/  SYNCS.PHASECHK.TRANS64.TRYWAIT P0, [R0+URZ+0x10], R3 ;  /* 0x00001003000075a7 */ /* 0x0044e400080011ff */
[----:B---3--:R-:W-:Y:S05]  /*7ea0*/  @!P0 NANOSLEEP.SYNCS 0x989680 ;  /* 0x009896800000895d */ /* 0x008fea0003900000 */
[----:B------:R-:W3:Y:S02]  /*7eb0*/  @!P0 SYNCS.PHASECHK.TRANS64 P0, [R0+URZ+0x10], R3 ;  /* 0x00001003000085a7 */ /* 0x000ee400080010ff */
[----:B---3--:R-:W-:Y:S05]  /*7ec0*/  @!P0 BRA `(.L_x_116) ;  /* 0xfffffffc00f08947 */ /* 0x008fea000383ffff */
[----:B------:R-:W-:Y:S05]  /*7ed0*/  BRA `(.L_x_26) ;  /* 0xffffff9800ac7947 */ /* 0x000fea000383ffff */
.L_x_36:
[----:B-1----:R-:W-:-:S07]  /*7ee0*/  MOV R0, UR57 ;  /* 0x0000003900007c02 */ /* 0x002fce0008000f00 */
.L_x_117:
[----:B-1----:R1:W2:Y:S02]  /*7ef0*/  SYNCS.PHASECHK.TRANS64.TRYWAIT P0, [R0+URZ+0x10], R3 ;  /* 0x00001003000075a7 */ /* 0x0022a400080011ff */
[----:B--2---:R-:W-:Y:S05]  /*7f00*/  @!P0 NANOSLEEP.SYNCS 0x989680 ;  /* 0x009896800000895d */ /* 0x004fea0003900000 */
[----:B------:R-:W2:Y:S02]  /*7f10*/  @!P0 SYNCS.PHASECHK.TRANS64 P0, [R0+URZ+0x10], R3 ;  /* 0x00001003000085a7 */ /* 0x000ea400080010ff */
[----:B--2---:R-:W-:Y:S05]  /*7f20*/  @!P0 BRA `(.L_x_117) ;  /* 0xfffffffc00f08947 */ /* 0x004fea000383ffff */
[----:B------:R-:W-:Y:S05]  /*7f30*/  BRA `(.L_x_35) ;  /* 0xffffffa000047947 */ /* 0x000fea000383ffff */
.L_x_43:
[----:B-1----:R1:W4:Y:S02]  /*7f40*/  SYNCS.PHASECHK.TRANS64.TRYWAIT P0, [R3+URZ+0x50], R0 ;  /* 0x00005000030075a7 */ /* 0x00232400080011ff */
[----:B----4-:R-:W-:Y:S05]  /*7f50*/  @!P0 NANOSLEEP.SYNCS 0x989680 ;  /* 0x009896800000895d */ /* 0x010fea0003900000 */
[----:B------:R-:W4:Y:S02]  /*7f60*/  @!P0 SYNCS.PHASECHK.TRANS64 P0, [R3+URZ+0x50], R0 ;  /* 0x00005000030085a7 */ /* 0x000f2400080010ff */
[----:B----4-:R-:W-:Y:S05]  /*7f70*/  @!P0 BRA `(.L_x_43) ;  /* 0xfffffffc00f08947 */ /* 0x010fea000383ffff */
[----:B------:R-:W-:Y:S05]  /*7f80*/  BRA `(.L_x_118) ;  /* 0xffffffa4003c7947 */ /* 0x000fea000383ffff */
.L_x_47:
[----:B------:R-:W-:-:S07]  /*7f90*/  MOV R0, UR4 ;  /* 0x0000000400007c02 */ /* 0x000fce0008000f00 */
.L_x_119:
[----:B-1----:R1:W2:Y:S02]  /*7fa0*/  SYNCS.PHASECHK.TRANS64.TRYWAIT P0, [R0+URZ], R2 ;  /* 0x00000002000075a7 */ /* 0x0022a400080011ff */
[----:B--2---:R-:W-:Y:S05]  /*7fb0*/  @!P0 NANOSLEEP.SYNCS 0x989680 ;  /* 0x009896800000895d */ /* 0x004fea0003900000 */
[----:B------:R-:W2:Y:S02]  /*7fc0*/  @!P0 SYNCS.PHASECHK.TRANS64 P0, [R0+URZ], R2 ;  /* 0x00000002000085a7 */ /* 0x000ea400080010ff */
[----:B--2---:R-:W-:Y:S05]  /*7fd0*/  @!P0 BRA `(.L_x_119) ;  /* 0xfffffffc00f08947 */ /* 0x004fea000383ffff */
[----:B------:R-:W-:Y:S05]  /*7fe0*/  BRA `(.L_x_120) ;  /* 0xffffffa800e87947 */ /* 0x000fea000383ffff */
.L_x_50:
[----:B--2---:R2:W3:Y:S02]  /*7ff0*/  SYNCS.PHASECHK.TRANS64.TRYWAIT P0, [R2+URZ+0xb0], R4 ;  /* 0x0000b004020075a7 */ /* 0x0044e400080011ff */
[----:B---3--:R-:W-:Y:S05]  /*8000*/  @!P0 NANOSLEEP.SYNCS 0x989680 ;  /* 0x009896800000895d */ /* 0x008fea0003900000 */
[----:B------:R-:W3:Y:S02]  /*8010*/  @!P0 SYNCS.PHASECHK.TRANS64 P0, [R2+URZ+0xb0], R4 ;  /* 0x0000b004020085a7 */ /* 0x000ee400080010ff */
[----:B---3--:R-:W-:Y:S05]  /*8020*/  @!P0 BRA `(.L_x_50) ;  /* 0xfffffffc00f08947 */ /* 0x008fea000383ffff */
[----:B------:R-:W-:Y:S05]  /*8030*/  BRA `(.L_x_121) ;  /* 0xffffffac00447947 */ /* 0x000fea000383ffff */
.L_x_51:
[----:B------:R-:W-:-:S07]  /*8040*/  MOV R2, UR4 ;  /* 0x0000000400027c02 */ /* 0x000fce0008000f00 */
.L_x_122:
[----:B--2---:R2:W3:Y:S02]  /*8050*/  SYNCS.PHASECHK.TRANS64.TRYWAIT P0, [R2+URZ+0x60], R5 ;  /* 0x00006005020075a7 */ /* 0x0044e400080011ff */
[----:B---3--:R-:W-:Y:S05]  /*8060*/  @!P0 NANOSLEEP.SYNCS 0x989680 ;  /* 0x009896800000895d */ /* 0x008fea0003900000 */
[----:B------:R-:W3:Y:S02]  /*8070*/  @!P0 SYNCS.PHASECHK.TRANS64 P0, [R2+URZ+0x60], R5 ;  /* 0x00006005020085a7 */ /* 0x000ee400080010ff */
[----:B---3--:R-:W-:Y:S05]  /*8080*/  @!P0 BRA `(.L_x_122) ;  /* 0xfffffffc00f08947 */ /* 0x008fea000383ffff */
[----:B------:R-:W-:Y:S05]  /*8090*/  BRA `(.L_x_123) ;  /* 0xffffffac00547947 */ /* 0x000fea000383ffff */
.L_x_52:
[----:B--2---:R2:W3:Y:S02]  /*80a0*/  SYNCS.PHASECHK.TRANS64.TRYWAIT P1, [R2+URZ+0x50], R4 ;  /* 0x00005004020075a7 */ /* 0x0044e400080211ff */
[----:B---3--:R-:W-:Y:S05]  /*80b0*/  @!P1 NANOSLEEP.SYNCS 0x989680 ;  /* 0x009896800000995d */ /* 0x008fea0003900000 */
[----:B------:R-:W3:Y:S02]  /*80c0*/  @!P1 SYNCS.PHASECHK.TRANS64 P1, [R2+URZ+0x50], R4 ;  /* 0x00005004020095a7 */ /* 0x000ee400080210ff */
[----:B---3--:R-:W-:Y:S05]  /*80d0*/  @!P1 BRA `(.L_x_52) ;  /* 0xfffffffc00f09947 */ /* 0x008fea000383ffff */
[----:B------:R-:W-:Y:S05]  /*80e0*/  BRA `(.L_x_124) ;  /* 0xffffffac00847947 */ /* 0x000fea000383ffff */
.L_x_55:
[----:B------:R-:W-:-:S07]  /*80f0*/  MOV R0, UR4 ;  /* 0x0000000400007c02 */ /* 0x000fce0008000f00 */
.L_x_125:
[----:B--2---:R2:W3:Y:S02]  /*8100*/  SYNCS.PHASECHK.TRANS64.TRYWAIT P0, [R0+URZ+0x60], R2 ;  /* 0x00006002000075a7 */ /* 0x0044e400080011ff */
[----:B---3--:R-:W-:Y:S05]  /*8110*/  @!P0 NANOSLEEP.SYNCS 0x989680 ;  /* 0x009896800000895d */ /* 0x008fea0003900000 */
[----:B------:R-:W3:Y:S02]  /*8120*/  @!P0 SYNCS.PHASECHK.TRANS64 P0, [R0+URZ+0x60], R2 ;  /* 0x00006002000085a7 */ /* 0x000ee400080010ff */
[----:B---3--:R-:W-:Y:S05]  /*8130*/  @!P0 BRA `(.L_x_125) ;  /* 0xfffffffc00f08947 */ /* 0x008fea000383ffff */
[----:B------:R-:W-:Y:S05]  /*8140*/  BRA `(.L_x_54) ;  /* 0xffffffac00d87947 */ /* 0x000fea000383ffff */
.L_x_62:
[----:B-1----:R1:W2:Y:S02]  /*8150*/  SYNCS.PHASECHK.TRANS64.TRYWAIT P1, [R0+URZ+0x50], R2 ;  /* 0x00005002000075a7 */ /* 0x0022a400080211ff */
[----:B--2---:R-:W-:Y:S05]  /*8160*/  @!P1 NANOSLEEP.SYNCS 0x989680 ;  /* 0x009896800000995d */ /* 0x004fea0003900000 */
[----:B------:R-:W2:Y:S02]  /*8170*/  @!P1 SYNCS.PHASECHK.TRANS64 P1, [R0+URZ+0x50], R2 ;  /* 0x00005002000095a7 */ /* 0x000ea400080210ff */
[----:B--2---:R-:W-:Y:S05]  /*8180*/  @!P1 BRA `(.L_x_62) ;  /* 0xfffffffc00f09947 */ /* 0x004fea000383ffff */
[----:B------:R-:W-:Y:S05]  /*8190*/  BRA `(.L_x_126) ;  /* 0xffffffb400487947 */ /* 0x000fea000383ffff */
.L_x_63:
[----:B------:R-:W-:-:S13]  /*81a0*/  R2UR UR6, R13 ;  /* 0x000000000d0672ca */ /* 0x000fda00000e0000 */
[----:B------:R-:W-:-:S07]  /*81b0*/  MOV R2, UR6 ;  /* 0x0000000600027c02 */ /* 0x000fce0008000f00 */
.L_x_127:
[----:B-1----:R1:W2:Y:S02]  /*81c0*/  SYNCS.PHASECHK.TRANS64.TRYWAIT P0, [R2+URZ+0x90], R0 ;  /* 0x00009000020075a7 */ /* 0x0022a400080011ff */
[----:B--2---:R-:W-:Y:S05]  /*81d0*/  @!P0 NANOSLEEP.SYNCS 0x989680 ;  /* 0x009896800000895d */ /* 0x004fea0003900000 */
[----:B------:R-:W2:Y:S02]  /*81e0*/  @!P0 SYNCS.PHASECHK.TRANS64 P0, [R2+URZ+0x90], R0 ;  /* 0x00009000020085a7 */ /* 0x000ea400080010ff */
[----:B--2---:R-:W-:Y:S05]  /*81f0*/  @!P0 BRA `(.L_x_127) ;  /* 0xfffffffc00f08947 */ /* 0x004fea000383ffff */
[----:B------:R-:W-:Y:S05]  /*8200*/  BRA `(.L_x_128) ;  /* 0xffffffb400987947 */ /* 0x000fea000383ffff */
.L_x_66:
[----:B------:R-:W-:Y:S07]  /*8210*/  MOV R0, UR7 ;  /* 0x0000000700007c02 */ /* 0x000fee0008000f00 */
.L_x_129:
[----:B-1----:R1:W2:Y:S02]  /*8220*/  SYNCS.PHASECHK.TRANS64.TRYWAIT P0, [R0+URZ], R2 ;  /* 0x00000002000075a7 */ /* 0x0022a400080011ff */
[----:B--2---:R-:W-:Y:S05]  /*8230*/  @!P0 NANOSLEEP.SYNCS 0x989680 ;  /* 0x009896800000895d */ /* 0x004fea0003900000 */
[----:B------:R-:W2:Y:S02]  /*8240*/  @!P0 SYNCS.PHASECHK.TRANS64 P0, [R0+URZ], R2 ;  /* 0x00000002000085a7 */ /* 0x000ea400080010ff */
[----:B--2---:R-:W-:Y:S05]  /*8250*/  @!P0 BRA `(.L_x_129) ;  /* 0xfffffffc00f08947 */ /* 0x004fea000383ffff */
[----:B------:R-:W-:Y:S05]  /*8260*/  BRA `(.L_x_65) ;  /* 0xffffffb400b07947 */ /* 0x000fea000383ffff */
.L_x_69:
[----:B------:R-:W-:-:S07]  /*8270*/  MOV R0, UR4 ;  /* 0x0000000400007c02 */ /* 0x000fce0008000f00 */
.L_x_130:
[----:B--2---:R2:W3:Y:S02]  /*8280*/  SYNCS.PHASECHK.TRANS64.TRYWAIT P0, [R0+URZ], R2 ;  /* 0x00000002000075a7 */ /* 0x0044e400080011ff */
[----:B---3--:R-:W-:Y:S05]  /*8290*/  @!P0 NANOSLEEP.SYNCS 0x989680 ;  /* 0x009896800000895d */ /* 0x008fea0003900000 */
[----:B------:R-:W3:Y:S02]  /*82a0*/  @!P0 SYNCS.PHASECHK.TRANS64 P0, [R0+URZ], R2 ;  /* 0x00000002000085a7 */ /* 0x000ee400080010ff */
[----:B---3--:R-:W-:Y:S05]  /*82b0*/  @!P0 BRA `(.L_x_130) ;  /* 0xfffffffc00f08947 */ /* 0x008fea000383ffff */
[----:B------:R-:W-:Y:S05]  /*82c0*/  BRA `(.L_x_131) ;  /* 0xffffffbc00ac7947 */ /* 0x000fea000383ffff */
.L_x_70:
[----:B------:R-:W-:-:S07]  /*82d0*/  MOV R0, UR5 ;  /* 0x0000000500007c02 */ /* 0x000fce0008000f00 */
.L_x_132:
[----:B--2---:R2:W3:Y:S02]  /*82e0*/  SYNCS.PHASECHK.TRANS64.TRYWAIT P0, [R0+URZ], R3 ;  /* 0x00000003000075a7 */ /* 0x0044e400080011ff */
[----:B---3--:R-:W-:Y:S05]  /*82f0*/  @!P0 NANOSLEEP.SYNCS 0x989680 ;  /* 0x009896800000895d */ /* 0x008fea0003900000 */
[----:B------:R-:W3:Y:S02]  /*8300*/  @!P0 SYNCS.PHASECHK.TRANS64 P0, [R0+URZ], R3 ;  /* 0x00000003000085a7 */ /* 0x000ee400080010ff */
[----:B---3--:R-:W-:Y:S05]  /*8310*/  @!P0 BRA `(.L_x_132) ;  /* 0xfffffffc00f08947 */ /* 0x008fea000383ffff */
[----:B------:R-:W-:Y:S05]  /*8320*/  BRA `(.L_x_133) ;  /* 0xffffffbc00b87947 */ /* 0x000fea000383ffff */
.L_x_71:
[----:B------:R-:W-:-:S07]  /*8330*/  MOV R0, UR5 ;  /* 0x0000000500007c02 */ /* 0x000fce0008000f00 */
.L_x_134:
[----:B--2---:R2:W3:Y:S02]  /*8340*/  SYNCS.PHASECHK.TRANS64.TRYWAIT P0, [R0+URZ], R3 ;  /* 0x00000003000075a7 */ /* 0x0044e400080011ff */
[----:B---3--:R-:W-:Y:S05]  /*8350*/  @!P0 NANOSLEEP.SYNCS 0x989680 ;  /* 0x009896800000895d */ /* 0x008fea0003900000 */
[----:B------:R-:W3:Y:S02]  /*8360*/  @!P0 SYNCS.PHASECHK.TRANS64 P0, [R0+URZ], R3 ;  /* 0x00000003000085a7 */ /* 0x000ee400080010ff */
[----:B---3--:R-:W-:Y:S05]  /*8370*/  @!P0 BRA `(.L_x_134) ;  /* 0xfffffffc00f08947 */ /* 0x008fea000383ffff */
[----:B------:R-:W-:Y:S05]  /*8380*/  BRA `(.L_x_135) ;  /* 0xffffffbc00c47947 */ /* 0x000fea000383ffff */
.L_x_72:
[----:B--2---:R-:W-:-:S07]  /*8390*/  MOV R0, UR4 ;  /* 0x0000000400007c02 */ /* 0x004fce0008000f00 */
.L_x_136:
[----:B--2---:R2:W3:Y:S02]  /*83a0*/  SYNCS.PHASECHK.TRANS64.TRYWAIT P0, [R0+URZ], R2 ;  /* 0x00000002000075a7 */ /* 0x0044e400080011ff */
[----:B---3--:R-:W-:Y:S05]  /*83b0*/  @!P0 NANOSLEEP.SYNCS 0x989680 ;  /* 0x009896800000895d */ /* 0x008fea0003900000 */
[----:B------:R-:W3:Y:S02]  /*83c0*/  @!P0 SYNCS.PHASECHK.TRANS64 P0, [R0+URZ], R2 ;  /* 0x00000002000085a7 */ /* 0x000ee400080010ff */
[----:B---3--:R-:W-:Y:S05]  /*83d0*/  @!P0 BRA `(.L_x_136) ;  /* 0xfffffffc00f08947 */ /* 0x008fea000383ffff */
[----:B------:R-:W-:Y:S05]  /*83e0*/  BRA `(.L_x_137) ;  /* 0xffffffbc00d07947 */ /* 0x000fea000383ffff */
.L_x_77:
[----:B--2---:R2:W3:Y:S02]  /*83f0*/  SYNCS.PHASECHK.TRANS64.TRYWAIT P0, [R3+URZ+0x50], R0 ;  /* 0x00005000030075a7 */ /* 0x0044e400080011ff */
[----:B---3--:R-:W-:Y:S05]  /*8400*/  @!P0 NANOSLEEP.SYNCS 0x989680 ;  /* 0x009896800000895d */ /* 0x008fea0003900000 */
[----:B------:R-:W3:Y:S02]  /*8410*/  @!P0 SYNCS.PHASECHK.TRANS64 P0, [R3+URZ+0x50], R0 ;  /* 0x00005000030085a7 */ /* 0x000ee400080010ff */
[----:B---3--:R-:W-:Y:S05]  /*8420*/  @!P0 BRA `(.L_x_77) ;  /* 0xfffffffc00f08947 */ /* 0x008fea000383ffff */
[----:B------:R-:W-:Y:S05]  /*8430*/  BRA `(.L_x_138) ;  /* 0xffffffc000f87947 */ /* 0x000fea000383ffff */
.L_x_80:
[----:B--2---:R-:W-:Y:S07]  /*8440*/  MOV R0, UR6 ;  /* 0x0000000600007c02 */ /* 0x004fee0008000f00 */
.L_x_139:
[----:B--2---:R2:W3:Y:S02]  /*8450*/  SYNCS.PHASECHK.TRANS64.TRYWAIT P1, [R0+URZ+0x48], R2 ;  /* 0x00004802000075a7 */ /* 0x0044e400080211ff */
[----:B---3--:R-:W-:Y:S05]  /*8460*/  @!P1 NANOSLEEP.SYNCS 0x989680 ;  /* 0x009896800000995d */ /* 0x008fea0003900000 */
[----:B------:R-:W3:Y:S02]  /*8470*/  @!P1 SYNCS.PHASECHK.TRANS64 P1, [R0+URZ+0x48], R2 ;  /* 0x00004802000095a7 */ /* 0x000ee400080210ff */
[----:B---3--:R-:W-:Y:S05]  /*8480*/  @!P1 BRA `(.L_x_139) ;  /* 0xfffffffc00f09947 */ /* 0x008fea000383ffff */
[----:B------:R-:W-:Y:S05]  /*8490*/  BRA `(.L_x_79) ;  /* 0xffffffc800687947 */ /* 0x000fea000383ffff */
.L_x_83:
[----:B------:R-:W-:Y:S07]  /*84a0*/  MOV R2, UR7 ;  /* 0x0000000700027c02 */ /* 0x000fee0008000f00 */
.L_x_140:
[----:B--2---:R2:W3:Y:S02]  /*84b0*/  SYNCS.PHASECHK.TRANS64.TRYWAIT P2, [R2+URZ+0x30], R0 ;  /* 0x00003000020075a7 */ /* 0x0044e400080411ff */
[----:B---3--:R-:W-:Y:S05]  /*84c0*/  @!P2 NANOSLEEP.SYNCS 0x989680 ;  /* 0x009896800000a95d */ /* 0x008fea0003900000 */
[----:B------:R-:W3:Y:S02]  /*84d0*/  @!P2 SYNCS.PHASECHK.TRANS64 P2, [R2+URZ+0x30], R0 ;  /* 0x000030000200a5a7 */ /* 0x000ee400080410ff */
[----:B---3--:R-:W-:Y:S05]  /*84e0*/  @!P2 BRA `(.L_x_140) ;  /* 0xfffffffc00f0a947 */ /* 0x008fea000383ffff */
[----:B------:R-:W-:Y:S05]  /*84f0*/  BRA `(.L_x_141) ;  /* 0xffffffc800c47947 */ /* 0x000fea000383ffff */
.L_x_85:
[----:B------:R-:W-:-:S07]  /*8500*/  MOV R0, UR4 ;  /* 0x0000000400007c02 */ /* 0x000fce0008000f00 */
.L_x_142:
[----:B---3--:R3:W4:Y:S02]  /*8510*/  SYNCS.PHASECHK.TRANS64.TRYWAIT P0, [R0+URZ], R2 ;  /* 0x00000002000075a7 */ /* 0x00872400080011ff */
[----:B----4-:R-:W-:Y:S05]  /*8520*/  @!P0 NANOSLEEP.SYNCS 0x989680 ;  /* 0x009896800000895d */ /* 0x010fea0003900000 */
[----:B------:R-:W4:Y:S02]  /*8530*/  @!P0 SYNCS.PHASECHK.TRANS64 P0, [R0+URZ], R2 ;  /* 0x00000002000085a7 */ /* 0x000f2400080010ff */
[----:B----4-:R-:W-:Y:S05]  /*8540*/  @!P0 BRA `(.L_x_142) ;  /* 0xfffffffc00f08947 */ /* 0x010fea000383ffff */
[----:B------:R-:W-:Y:S05]  /*8550*/  BRA `(.L_x_143) ;  /* 0xffffffcc00c07947 */ /* 0x000fea000383ffff */
.L_x_87:
[----:B--2---:R2:W3:Y:S02]  /*8560*/  SYNCS.PHASECHK.TRANS64.TRYWAIT P0, [R8+URZ+0x50], R0 ;  /* 0x00005000080075a7 */ /* 0x0044e400080011ff */
[----:B---3--:R-:W-:Y:S05]  /*8570*/  @!P0 NANOSLEEP.SYNCS 0x989680 ;  /* 0x009896800000895d */ /* 0x008fea0003900000 */
[----:B------:R-:W3:Y:S02]  /*8580*/  @!P0 SYNCS.PHASECHK.TRANS64 P0, [R8+URZ+0x50], R0 ;  /* 0x00005000080085a7 */ /* 0x000ee400080010ff */
[----:B---3--:R-:W-:Y:S05]  /*8590*/  @!P0 BRA `(.L_x_87) ;  /* 0xfffffffc00f08947 */ /* 0x008fea000383ffff */
[----:B------:R-:W-:Y:S05]  /*85a0*/  BRA `(.L_x_144) ;  /* 0xffffffd0009c7947 */ /* 0x000fea000383ffff */
.L_x_97:
[----:B-1----:R1:W2:Y:S02]  /*85b0*/  SYNCS.PHASECHK.TRANS64.TRYWAIT P0, [R0+URZ+0x20], R3 ;  /* 0x00002003000075a7 */ /* 0x0022a400080011ff */
[----:B--2---:R-:W-:Y:S05]  /*85c0*/  @!P0 NANOSLEEP.SYNCS 0x989680 ;  /* 0x009896800000895d */ /* 0x004fea0003900000 */
[----:B------:R-:W2:Y:S02]  /*85d0*/  @!P0 SYNCS.PHASECHK.TRANS64 P0, [R0+URZ+0x20], R3 ;  /* 0x00002003000085a7 */ /* 0x000ea400080010ff */
[----:B--2---:R-:W-:Y:S05]  /*85e0*/  @!P0 BRA `(.L_x_97) ;  /* 0xfffffffc00f08947 */ /* 0x004fea000383ffff */
[----:B------:R-:W-:Y:S05]  /*85f0*/  BRA `(.L_x_96) ;  /* 0xffffffdc00d07947 */ /* 0x000fea000383ffff */
.L_x_99:
[----:B-1----:R1:W3:Y:S02]  /*8600*/  SYNCS.PHASECHK.TRANS64.TRYWAIT P1, [R17+URZ+0x70], R4 ;  /* 0x00007004110075a7 */ /* 0x0022e400080211ff */
[----:B---3--:R-:W-:Y:S05]  /*8610*/  @!P1 NANOSLEEP.SYNCS 0x989680 ;  /* 0x009896800000995d */ /* 0x008fea0003900000 */
[----:B------:R-:W3:Y:S02]  /*8620*/  @!P1 SYNCS.PHASECHK.TRANS64 P1, [R17+URZ+0x70], R4 ;  /* 0x00007004110095a7 */ /* 0x000ee400080210ff */
[----:B---3--:R-:W-:Y:S05]  /*8630*/  @!P1 BRA `(.L_x_99) ;  /* 0xfffffffc00f09947 */ /* 0x008fea000383ffff */
[----:B------:R-:W-:Y:S05]  /*8640*/  BRA `(.L_x_98) ;  /* 0xffffffe000407947 */ /* 0x000fea000383ffff */
        .weak           $__internal_0_$__cuda_sm10x_tcgen05_guardrail_trap_col_being_dealloced_not_returned_by_alloc
        .type           $__internal_0_$__cuda_sm10x_tcgen05_guardrail_trap_col_being_dealloced_not_returned_by_alloc,@function
        .size           $__internal_0_$__cuda_sm10x_tcgen05_guardrail_trap_col_being_dealloced_not_returned_by_alloc,($__internal_1_$__cuda_sm10x_tcgen05_guardrail_trap_phase_invalid_during_alloc - $__internal_0_$__cuda_sm10x_tcgen05_guardrail_trap_col_being_dealloced_not_returned_by_alloc)
$__internal_0_$__cuda_sm10x_tcgen05_guardrail_trap_col_being_dealloced_not_returned_by_alloc:
[----:B------:R-:W-:Y:S05]  /*8650*/  BPT.TRAP 0x1 ;  /* 0x000000040000795c */ /* 0x000fea0000300000 */
[----:B------:R-:W-:-:S04]  /*8660*/  HFMA2 R3, -RZ, RZ, 0, 0 ;  /* 0x00000000ff037431 */ /* 0x000fc800000001ff */
[----:B------:R-:W-:Y:S05]  /*8670*/  RET.REL.NODEC R2 `(_ZN7cutlass13device_kernelINS_4gemm6kernel13GemmUniversalIN4cute5tupleIJiiiiEEENS1_10collective13CollectiveMmaINS1_35MainloopSm100TmaUmmaWarpSpecializedILi2ELi2ELi4ENS5_IJNS4_1CILi2EEENSA_ILi1EEESC_EEEEENS5_IJNSA_ILi64EEENSA_ILi80EEENSA_ILi256EEEEEENS_10bfloat16_tENS5_IJlSC_lEEESJ_SK_NS4_8TiledMMAINS4_8MMA_AtomIJNS4_20SM100_MMA_F16BF16_SSISJ_SJ_fLi64ELi80ELNS4_4UMMA5MajorE0ELSP_0ELNSO_7ScaleInE0ELSQ_0EEEEEENS4_6LayoutINS5_IJSC_SC_SC_EEENS5_IJNSA_ILi0EEESV_SV_EEEEENS5_IJNS4_10UnderscoreESY_SY_EEEEENS4_13SM90_TMA_LOADENS4_14ComposedLayoutINS4_7SwizzleILi3ELi4ELi3EEENS4_18smem_ptr_flag_bitsILi16EEENST_INS5_IJNSA_ILi8EEESF_EEENS5_IJSF_SC_EEEEEEEvNS4_8identityENS4_23SM90_TMA_LOAD_MULTICASTES1B_vS1C_EENS_8epilogue10collective18CollectiveEpilogueINS1F_23Sm100TmaWarpSpecializedILi2ELi1ELi40ELb1ELb0EEEJSI_NS5_IJNST_ISF_SC_EENST_ISG_SC_EEEEESJ_SK_SJ_SK_NS1F_6fusion15FusionCallbacksIS1J_NS1N_17LinearCombinationISJ_fSJ_fLNS_15FloatRoundStyleE2EEESI_S1M_JEEENS4_5SM1004TMEM4LOAD26SM100_TMEM_LOAD_16dp256b2xES11_NS12_INS13_ILi1ELi4ELi3EEES16_NST_INS5_IJS17_NSA_ILi16EEEEEENS5_IJS1Y_SC_EEEEEEENS4_17SM75_U32x4_LDSM_NENS4_14SM90_TMA_STOREES22_NS4_17SM90_U32x4_STSM_NENS4_39AutoVectorizingCopyWithAssumedAlignmentILi128EEEEEEvvEEEEvNT_6ParamsE) ;  /* 0xffffff7802607950 */ /* 0x000fea0003c3ffff */
        .weak           $__internal_1_$__cuda_sm10x_tcgen05_guardrail_trap_phase_invalid_during_alloc
        .type           $__internal_1_$__cuda_sm10x_tcgen05_guardrail_trap_phase_invalid_during_alloc,@function
        .size           $__internal_1_$__cuda_sm10x_tcgen05_guardrail_trap_phase_invalid_during_alloc,($__internal_2_$__cuda_sm10x_tcgen05_guardrail_trap_unallocated_columns_being_dealloced - $__internal_1_$__cuda_sm10x_tcgen05_guardrail_trap_phase_invalid_during_alloc)
$__internal_1_$__cuda_sm10x_tcgen05_guardrail_trap_phase_invalid_during_alloc:
[----:B------:R-:W-:Y:S05]  /*8680*/  BPT.TRAP 0x1 ;  /* 0x000000040000795c */ /* 0x000fea0000300000 */
[----:B------:R-:W-:-:S04]  /*8690*/  MOV R5, 0x0 ;  /* 0x0000000000057802 */ /* 0x000fc80000000f00 */
[----:B------:R-:W-:Y:S05]  /*86a0*/  RET.REL.NODEC R4 `(_ZN7cutlass13device_kernelINS_4gemm6kernel13GemmUniversalIN4cute5tupleIJiiiiEEENS1_10collective13CollectiveMmaINS1_35MainloopSm100TmaUmmaWarpSpecializedILi2ELi2ELi4ENS5_IJNS4_1CILi2EEENSA_ILi1EEESC_EEEEENS5_IJNSA_ILi64EEENSA_ILi80EEENSA_ILi256EEEEEENS_10bfloat16_tENS5_IJlSC_lEEESJ_SK_NS4_8TiledMMAINS4_8MMA_AtomIJNS4_20SM100_MMA_F16BF16_SSISJ_SJ_fLi64ELi80ELNS4_4UMMA5MajorE0ELSP_0ELNSO_7ScaleInE0ELSQ_0EEEEEENS4_6LayoutINS5_IJSC_SC_SC_EEENS5_IJNSA_ILi0EEESV_SV_EEEEENS5_IJNS4_10UnderscoreESY_SY_EEEEENS4_13SM90_TMA_LOADENS4_14ComposedLayoutINS4_7SwizzleILi3ELi4ELi3EEENS4_18smem_ptr_flag_bitsILi16EEENST_INS5_IJNSA_ILi8EEESF_EEENS5_IJSF_SC_EEEEEEEvNS4_8identityENS4_23SM90_TMA_LOAD_MULTICASTES1B_vS1C_EENS_8epilogue10collective18CollectiveEpilogueINS1F_23Sm100TmaWarpSpecializedILi2ELi1ELi40ELb1ELb0EEEJSI_NS5_IJNST_ISF_SC_EENST_ISG_SC_EEEEESJ_SK_SJ_SK_NS1F_6fusion15FusionCallbacksIS1J_NS1N_17LinearCombinationISJ_fSJ_fLNS_15FloatRoundStyleE2EEESI_S1M_JEEENS4_5SM1004TMEM4LOAD26SM100_TMEM_LOAD_16dp256b2xES11_NS12_INS13_ILi1ELi4ELi3EEES16_NST_INS5_IJS17_NSA_ILi16EEEEEENS5_IJS1Y_SC_EEEEEEENS4_17SM75_U32x4_LDSM_NENS4_14SM90_TMA_STOREES22_NS4_17SM90_U32x4_STSM_NENS4_39AutoVectorizingCopyWithAssumedAlignmentILi128EEEEEEvvEEEEvNT_6ParamsE) ;  /* 0xffffff7804547950 */ /* 0x000fea0003c3ffff */
        .weak           $__internal_2_$__cuda_sm10x_tcgen05_guardrail_trap_unallocated_columns_being_dealloced
        .type           $__internal_2_$__cuda_sm10x_tcgen05_guardrail_trap_unallocated_columns_being_dealloced,@function
        .size           $__internal_2_$__cuda_sm10x_tcgen05_guardrail_trap_unallocated_columns_being_dealloced,(.L_x_146 - $__internal_2_$__cuda_sm10x_tcgen05_guardrail_trap_unallocated_columns_being_dealloced)
$__internal_2_$__cuda_sm10x_tcgen05_guardrail_trap_unallocated_columns_being_dealloced:
[----:B------:R-:W-:Y:S05]  /*86b0*/  BPT.TRAP 0x1 ;  /* 0x000000040000795c */ /* 0x000fea0000300000 */
[----:B------:R-:W-:-:S04]  /*86c0*/  HFMA2 R3, -RZ, RZ, 0, 0 ;  /* 0x00000000ff037431 */ /* 0x000fc800000001ff */
[----:B------:R-:W-:Y:S05]  /*86d0*/  RET.REL.NODEC R2 `(_ZN7cutlass13device_kernelINS_4gemm6kernel13GemmUniversalIN4cute5tupleIJiiiiEEENS1_10collective13CollectiveMmaINS1_35MainloopSm100TmaUmmaWarpSpecializedILi2ELi2ELi4ENS5_IJNS4_1CILi2EEENSA_ILi1EEESC_EEEEENS5_IJNSA_ILi64EEENSA_ILi80EEENSA_ILi256EEEEEENS_10bfloat16_tENS5_IJlSC_lEEESJ_SK_NS4_8TiledMMAINS4_8MMA_AtomIJNS4_20SM100_MMA_F16BF16_SSISJ_SJ_fLi64ELi80ELNS4_4UMMA5MajorE0ELSP_0ELNSO_7ScaleInE0ELSQ_0EEEEEENS4_6LayoutINS5_IJSC_SC_SC_EEENS5_IJNSA_ILi0EEESV_SV_EEEEENS5_IJNS4_10UnderscoreESY_SY_EEEEENS4_13SM90_TMA_LOADENS4_14ComposedLayoutINS4_7SwizzleILi3ELi4ELi3EEENS4_18smem_ptr_flag_bitsILi16EEENST_INS5_IJNSA_ILi8EEESF_EEENS5_IJSF_SC_EEEEEEEvNS4_8identityENS4_23SM90_TMA_LOAD_MULTICASTES1B_vS1C_EENS_8epilogue10collective18CollectiveEpilogueINS1F_23Sm100TmaWarpSpecializedILi2ELi1ELi40ELb1ELb0EEEJSI_NS5_IJNST_ISF_SC_EENST_ISG_SC_EEEEESJ_SK_SJ_SK_NS1F_6fusion15FusionCallbacksIS1J_NS1N_17LinearCombinationISJ_fSJ_fLNS_15FloatRoundStyleE2EEESI_S1M_JEEENS4_5SM1004TMEM4LOAD26SM100_TMEM_LOAD_16dp256b2xES11_NS12_INS13_ILi1ELi4ELi3EEES16_NST_INS5_IJS17_NSA_ILi16EEEEEENS5_IJS1Y_SC_EEEEEEENS4_17SM75_U32x4_LDSM_NENS4_14SM90_TMA_STOREES22_NS4_17SM90_U32x4_STSM_NENS4_39AutoVectorizingCopyWithAssumedAlignmentILi128EEEEEEvvEEEEvNT_6ParamsE) ;  /* 0xffffff7802487950 */ /* 0x000fea0003c3ffff */
.L_x_145:
[----:B------:R-:W-:-:S00]  /*86e0*/  BRA `(.L_x_145) ;  /* 0xfffffffc00fc7947 */ /* 0x000fc0000383ffff */
[----:B------:R-:W-:-:S00]  /*86f0*/  NOP ;  /* 0x0000000000007918 */ /* 0x000fc00000000000 */
        /* <DEDUP_REMOVED lines=8> */
.L_x_146:


//--------------------- .nv.global.init           --------------------------
	.section	.nv.global.init,"aw",@progbits
.nv.global.init:
	.type		$str$27,@object
	.size		$str$27,($str$28 - $str$27)
$str$27:
        /*0000*/ 	.byte	0x28, 0x61, 0x64, 0x64, 0x72, 0x65, 0x73, 0x73, 0x20, 0x26, 0x20, 0x6d, 0x61, 0x73, 0x6b, 0x29
        /*0010*/ 	.byte	0x20, 0x3d, 0x3d, 0x20, 0x30, 0x00
	.type		$str$28,@object
	.size		$str$28,($str$26 - $str$28)
$str$28:
        /*0016*/ 	.byte	0x2f, 0x74, 0x6d, 0x70, 0x2f, 0x63, 0x75, 0x74, 0x6c, 0x61, 0x73, 0x73, 0x5f, 0x73, 0x77, 0x65
        /*0026*/ 	.byte	0x65, 0x70, 0x5f, 0x73, 0x72, 0x63, 0x2f, 0x69, 0x6e, 0x63, 0x6c, 0x75, 0x64, 0x65, 0x2f, 0x63
        /*0036*/ 	.byte	0x75, 0x74, 0x65, 0x2f, 0x70, 0x6f, 0x69, 0x6e, 0x74, 0x65, 0x72, 0x5f, 0x66, 0x6c, 0x61, 0x67
        /*0046*/ 	.byte	0x67, 0x65, 0x64, 0x2e, 0x68, 0x70, 0x70, 0x00
	.type		$str$26,@object
	.size		$str$26,($str$25 - $str$26)
$str$26:
        /*004e*/ 	.byte	0x2f, 0x74, 0x6d, 0x70, 0x2f, 0x63, 0x75, 0x74, 0x6c, 0x61, 0x73, 0x73, 0x5f, 0x73, 0x77, 0x65
        /*005e*/ 	.byte	0x65, 0x70, 0x5f, 0x73, 0x72, 0x63, 0x2f, 0x69, 0x6e, 0x63, 0x6c, 0x75, 0x64, 0x65, 0x2f, 0x63
        /*006e*/ 	.byte	0x75, 0x74, 0x65, 0x2f, 0x61, 0x74, 0x6f, 0x6d, 0x2f, 0x63, 0x6f, 0x70, 0x79, 0x5f, 0x74, 0x72
        /*007e*/ 	.byte	0x61, 0x69, 0x74, 0x73, 0x5f, 0x73, 0x6d, 0x31, 0x30, 0x30, 0x2e, 0x68, 0x70, 0x70, 0x00
	.type		$str$25,@object
	.size		$str$25,(__unnamed_1 - $str$25)
$str$25:
        /*008d*/ 	.byte	0x28, 0x28, 0x75, 0x69, 0x6e, 0x74, 0x33, 0x32, 0x5f, 0x74, 0x28, 0x74, 0x68, 0x72, 0x65, 0x61
        /*009d*/ 	.byte	0x64, 0x49, 0x64, 0x78, 0x2e, 0x78, 0x29, 0x20, 0x2f, 0x20, 0x33, 0x32, 0x29, 0x20, 0x25, 0x20
        /*00ad*/ 	.byte	0x34, 0x29, 0x20, 0x3d, 0x3d, 0x20, 0x28, 0x28, 0x28, 0x74, 0x6d, 0x65, 0x6d, 0x5f, 0x61, 0x64
        /*00bd*/ 	.byte	0x64, 0x72, 0x20, 0x3e, 0x3e, 0x20, 0x31, 0x36, 0x29, 0x20, 0x2f, 0x20, 0x33, 0x32, 0x29, 0x20
        /*00cd*/ 	.byte	0x25, 0x20, 0x34, 0x29, 0x00
	.type		__unnamed_1,@object
	.size		__unnamed_1,(__unnamed_2 - __unnamed_1)
__unnamed_1:
        /*00d2*/ 	.byte	0x61, 0x75, 0x74, 0x6f, 0x20, 0x63, 0x75, 0x74, 0x65, 0x3a, 0x3a, 0x61, 0x73, 0x5f, 0x70, 0x6f
        /* <DEDUP_REMOVED lines=24> */
        /*0262*/ 	.byte	0x43, 0x3c, 0x35, 0x31, 0x32, 0x30, 0x3e, 0x3e, 0x3e, 0x3e, 0x5d, 0x00
	.type		__unnamed_2,@object
	.size		__unnamed_2,(.L_2 - __unnamed_2)
__unnamed_2:
        /* <DEDUP_REMOVED lines=42> */
        /*050e*/ 	.byte	0x3e, 0x5d, 0x00
.L_2:


//--------------------- .nv.shared._ZN7cutlass13device_kernelINS_4gemm6kernel13GemmUniversalIN4cute5tupleIJiiiiEEENS1_10collective13CollectiveMmaINS1_35MainloopSm100TmaUmmaWarpSpecializedILi2ELi2ELi4ENS5_IJNS4_1CILi2EEENSA_ILi1EEESC_EEEEENS5_IJNSA_ILi64EEENSA_ILi80EEENSA_ILi256EEEEEENS_10bfloat16_tENS5_IJlSC_lEEESJ_SK_NS4_8TiledMMAINS4_8MMA_AtomIJNS4_20SM100_MMA_F16BF16_SSISJ_SJ_fLi64ELi80ELNS4_4UMMA5MajorE0ELSP_0ELNSO_7ScaleInE0ELSQ_0EEEEEENS4_6LayoutINS5_IJSC_SC_SC_EEENS5_IJNSA_ILi0EEESV_SV_EEEEENS5_IJNS4_10UnderscoreESY_SY_EEEEENS4_13SM90_TMA_LOADENS4_14ComposedLayoutINS4_7SwizzleILi3ELi4ELi3EEENS4_18smem_ptr_flag_bitsILi16EEENST_INS5_IJNSA_ILi8EEESF_EEENS5_IJSF_SC_EEEEEEEvNS4_8identityENS4_23SM90_TMA_LOAD_MULTICASTES1B_vS1C_EENS_8epilogue10collective18CollectiveEpilogueINS1F_23Sm100TmaWarpSpecializedILi2ELi1ELi40ELb1ELb0EEEJSI_NS5_IJNST_ISF_SC_EENST_ISG_SC_EEEEESJ_SK_SJ_SK_NS1F_6fusion15FusionCallbacksIS1J_NS1N_17LinearCombinationISJ_fSJ_fLNS_15FloatRoundStyleE2EEESI_S1M_JEEENS4_5SM1004TMEM4LOAD26SM100_TMEM_LOAD_16dp256b2xES11_NS12_INS13_ILi1ELi4ELi3EEES16_NST_INS5_IJS17_NSA_ILi16EEEEEENS5_IJS1Y_SC_EEEEEEENS4_17SM75_U32x4_LDSM_NENS4_14SM90_TMA_STOREES22_NS4_17SM90_U32x4_STSM_NENS4_39AutoVectorizingCopyWithAssumedAlignmentILi128EEEEEEvvEEEEvNT_6ParamsE --------------------------
	.section	.nv.shared._ZN7cutlass13device_kernelINS_4gemm6kernel13GemmUniversalIN4cute5tupleIJiiiiEEENS1_10collective13CollectiveMmaINS1_35MainloopSm100TmaUmmaWarpSpecializedILi2ELi2ELi4ENS5_IJNS4_1CILi2EEENSA_ILi1EEESC_EEEEENS5_IJNSA_ILi64EEENSA_ILi80EEENSA_ILi256EEEEEENS_10bfloat16_tENS5_IJlSC_lEEESJ_SK_NS4_8TiledMMAINS4_8MMA_AtomIJNS4_20SM100_MMA_F16BF16_SSISJ_SJ_fLi64ELi80ELNS4_4UMMA5MajorE0ELSP_0ELNSO_7ScaleInE0ELSQ_0EEEEEENS4_6LayoutINS5_IJSC_SC_SC_EEENS5_IJNSA_ILi0EEESV_SV_EEEEENS5_IJNS4_10UnderscoreESY_SY_EEEEENS4_13SM90_TMA_LOADENS4_14ComposedLayoutINS4_7SwizzleILi3ELi4ELi3EEENS4_18smem_ptr_flag_bitsILi16EEENST_INS5_IJNSA_ILi8EEESF_EEENS5_IJSF_SC_EEEEEEEvNS4_8identityENS4_23SM90_TMA_LOAD_MULTICASTES1B_vS1C_EENS_8epilogue10collective18CollectiveEpilogueINS1F_23Sm100TmaWarpSpecializedILi2ELi1ELi40ELb1ELb0EEEJSI_NS5_IJNST_ISF_SC_EENST_ISG_SC_EEEEESJ_SK_SJ_SK_NS1F_6fusion15FusionCallbacksIS1J_NS1N_17LinearCombinationISJ_fSJ_fLNS_15FloatRoundStyleE2EEESI_S1M_JEEENS4_5SM1004TMEM4LOAD26SM100_TMEM_LOAD_16dp256b2xES11_NS12_INS13_ILi1ELi4ELi3EEES16_NST_INS5_IJS17_NSA_ILi16EEEEEENS5_IJS1Y_SC_EEEEEEENS4_17SM75_U32x4_LDSM_NENS4_14SM90_TMA_STOREES22_NS4_17SM90_U32x4_STSM_NENS4_39AutoVectorizingCopyWithAssumedAlignmentILi128EEEEEEvvEEEEvNT_6ParamsE,"aw",@nobits
	.sectionflags	@""
	.align	16
	.zero		1024


//--------------------- .nv.shared.reserved.0     --------------------------
	.section	.nv.shared.reserved.0,"aw",@nobits
	.weak		__nv_reservedSMEM_offset_0_alias
	.size		__nv_reservedSMEM_offset_0_alias, 0, 64
	.other		__nv_reservedSMEM_offset_0_alias,@"STO_CUDA_RESERVED_SHARED STV_DEFAULT"
__nv_reservedSMEM_offset_0_alias:
	.zero		0
.nv.shared.reserved.0:
	.zero		64
	.weak		__nv_reservedSMEM_tcgen05_partition
	.type		__nv_reservedSMEM_tcgen05_partition,@object
	.size		__nv_reservedSMEM_tcgen05_partition,(.L_0 - __nv_reservedSMEM_tcgen05_partition)
__nv_reservedSMEM_tcgen05_partition:
	.zero		32
.L_0:


//--------------------- .nv.global                --------------------------
	.section	.nv.global,"aw",@nobits
.nv.global:
	.type		_ZN40_INTERNAL_6578d882_4_k_cu_84eff26f_153774cute1_E,@object
	.size		_ZN40_INTERNAL_6578d882_4_k_cu_84eff26f_153774cute1_E,(_ZN40_INTERNAL_6578d882_4_k_cu_84eff26f_153774cuda3std3__45__cpo6cbeginE - _ZN40_INTERNAL_6578d882_4_k_cu_84eff26f_153774cute1_E)
_ZN40_INTERNAL_6578d882_4_k_cu_84eff26f_153774cute1_E:
	.zero		1
	.type		_ZN40_INTERNAL_6578d882_4_k_cu_84eff26f_153774cuda3std3__45__cpo6cbeginE,@object
	.size		_ZN40_INTERNAL_6578d882_4_k_cu_84eff26f_153774cuda3std3__45__cpo6cbeginE,(_ZN40_INTERNAL_6578d882_4_k_cu_84eff26f_153774cuda3std3__48in_placeE - _ZN40_INTERNAL_6578d882_4_k_cu_84eff26f_153774cuda3std3__45__cpo6cbeginE)
_ZN40_INTERNAL_6578d882_4_k_cu_84eff26f_153774cuda3std3__45__cpo6cbeginE:
	.zero		1
	.type		_ZN40_INTERNAL_6578d882_4_k_cu_84eff26f_153774cuda3std3__48in_placeE,@object
	.size		_ZN40_INTERNAL_6578d882_4_k_cu_84eff26f_153774cuda3std3__48in_placeE,(_ZN40_INTERNAL_6578d882_4_k_cu_84eff26f_153774cuda3std6ranges3__45__cpo9iter_moveE - _ZN40_INTERNAL_6578d882_4_k_cu_84eff26f_153774cuda3std3__48in_placeE)
_ZN40_INTERNAL_6578d882_4_k_cu_84eff26f_153774cuda3std3__48in_placeE:
	.zero		1
	.type		_ZN40_INTERNAL_6578d882_4_k_cu_84eff26f_153774cuda3std6ranges3__45__cpo9iter_moveE,@object
	.size		_ZN40_INTERNAL_6578d882_4_k_cu_84eff26f_153774cuda3std6ranges3__45__cpo9iter_moveE,(_ZN40_INTERNAL_6578d882_4_k_cu_84eff26f_153774cuda3std3__45__cpo5beginE - _ZN40_INTERNAL_6578d882_4_k_cu_84eff26f_153774cuda3std6ranges3__45__cpo9iter_moveE)
_ZN40_INTERNAL_6578d882_4_k_cu_84eff26f_153774cuda3std6ranges3__45__cpo9iter_moveE:
	.zero		1
	.type		_ZN40_INTERNAL_6578d882_4_k_cu_84eff26f_153774cuda3std3__45__cpo5beginE,@object
	.size		_ZN40_INTERNAL_6578d882_4_k_cu_84eff26f_153774cuda3std3__45__cpo5beginE,(_ZN40_INTERNAL_6578d882_4_k_cu_84eff26f_153774cuda3std3__442_GLOBAL__N__6578d882_4_k_cu_84eff26f_153776ignoreE - _ZN40_INTERNAL_6578d882_4_k_cu_84eff26f_153774cuda3std3__45__cpo5beginE)
_ZN40_INTERNAL_6578d882_4_k_cu_84eff26f_153774cuda3std3__45__cpo5beginE:
	.zero		1
	.type		_ZN40_INTERNAL_6578d882_4_k_cu_84eff26f_153774cuda3std3__442_GLOBAL__N__6578d882_4_k_cu_84eff26f_153776ignoreE,@object
	.size		_ZN40_INTERNAL_6578d882_4_k_cu_84eff26f_153774cuda3std3__442_GLOBAL__N__6578d882_4_k_cu_84eff26f_153776ignoreE,(_ZN40_INTERNAL_6578d882_4_k_cu_84eff26f_153774cute7productE - _ZN40_INTERNAL_6578d882_4_k_cu_84eff26f_153774cuda3std3__442_GLOBAL__N__6578d882_4_k_cu_84eff26f_153776ignoreE)
_ZN40_INTERNAL_6578d882_4_k_cu_84eff26f_153774cuda3std3__442_GLOBAL__N__6578d882_4_k_cu_84eff26f_153776ignoreE:
	.zero		1
	.type		_ZN40_INTERNAL_6578d882_4_k_cu_84eff26f_153774cute7productE,@object
	.size		_ZN40_INTERNAL_6578d882_4_k_cu_84eff26f_153774cute7productE,(_ZN40_INTERNAL_6578d882_4_k_cu_84eff26f_153774cuda3std3__45__cpo3endE - _ZN40_INTERNAL_6578d882_4_k_cu_84eff26f_153774cute7productE)
_ZN40_INTERNAL_6578d882_4_k_cu_84eff26f_153774cute7productE:
	.zero		1
	.type		_ZN40_INTERNAL_6578d882_4_k_cu_84eff26f_153774cuda3std3__45__cpo3endE,@object
	.size		_ZN40_INTERNAL_6578d882_4_k_cu_84eff26f_153774cuda3std3__45__cpo3endE,(_ZN40_INTERNAL_6578d882_4_k_cu_84eff26f_153774cuda3std3__419piecewise_constructE - _ZN40_INTERNAL_6578d882_4_k_cu_84eff26f_153774cuda3std3__45__cpo3endE)
_ZN40_INTERNAL_6578d882_4_k_cu_84eff26f_153774cuda3std3__45__cpo3endE:
	.zero		1
	.type		_ZN40_INTERNAL_6578d882_4_k_cu_84eff26f_153774cuda3std3__419piecewise_constructE,@object
	.size		_ZN40_INTERNAL_6578d882_4_k_cu_84eff26f_153774cuda3std3__419piecewise_constructE,(_ZN40_INTERNAL_6578d882_4_k_cu_84eff26f_153774cuda3std3__45__cpo4cendE - _ZN40_INTERNAL_6578d882_4_k_cu_84eff26f_153774cuda3std3__419piecewise_constructE)
_ZN40_INTERNAL_6578d882_4_k_cu_84eff26f_153774cuda3std3__419piecewise_constructE:
	.zero		1
	.type		_ZN40_INTERNAL_6578d882_4_k_cu_84eff26f_153774cuda3std3__45__cpo4cendE,@object
	.size		_ZN40_INTERNAL_6578d882_4_k_cu_84eff26f_153774cuda3std3__45__cpo4cendE,(_ZN40_INTERNAL_6578d882_4_k_cu_84eff26f_153774cuda3std6ranges3__45__cpo4swapE - _ZN40_INTERNAL_6578d882_4_k_cu_84eff26f_153774cuda3std3__45__cpo4cendE)
_ZN40_INTERNAL_6578d882_4_k_cu_84eff26f_153774cuda3std3__45__cpo4cendE:
	.zero		1
	.type		_ZN40_INTERNAL_6578d882_4_k_cu_84eff26f_153774cuda3std6ranges3__45__cpo4swapE,@object
	.size		_ZN40_INTERNAL_6578d882_4_k_cu_84eff26f_153774cuda3std6ranges3__45__cpo4swapE,(.L_10 - _ZN40_INTERNAL_6578d882_4_k_cu_84eff26f_153774cuda3std6ranges3__45__cpo4swapE)
_ZN40_INTERNAL_6578d882_4_k_cu_84eff26f_153774cuda3std6ranges3__45__cpo4swapE:
	.zero		1
.L_10:


//--------------------- .nv.constant0._ZN7cutlass13device_kernelINS_4gemm6kernel13GemmUniversalIN4cute5tupleIJiiiiEEENS1_10collective13CollectiveMmaINS1_35MainloopSm100TmaUmmaWarpSpecializedILi2ELi2ELi4ENS5_IJNS4_1CILi2EEENSA_ILi1EEESC_EEEEENS5_IJNSA_ILi64EEENSA_ILi80EEENSA_ILi256EEEEEENS_10bfloat16_tENS5_IJlSC_lEEESJ_SK_NS4_8TiledMMAINS4_8MMA_AtomIJNS4_20SM100_MMA_F16BF16_SSISJ_SJ_fLi64ELi80ELNS4_4UMMA5MajorE0ELSP_0ELNSO_7ScaleInE0ELSQ_0EEEEEENS4_6LayoutINS5_IJSC_SC_SC_EEENS5_IJNSA_ILi0EEESV_SV_EEEEENS5_IJNS4_10UnderscoreESY_SY_EEEEENS4_13SM90_TMA_LOADENS4_14ComposedLayoutINS4_7SwizzleILi3ELi4ELi3EEENS4_18smem_ptr_flag_bitsILi16EEENST_INS5_IJNSA_ILi8EEESF_EEENS5_IJSF_SC_EEEEEEEvNS4_8identityENS4_23SM90_TMA_LOAD_MULTICASTES1B_vS1C_EENS_8epilogue10collective18CollectiveEpilogueINS1F_23Sm100TmaWarpSpecializedILi2ELi1ELi40ELb1ELb0EEEJSI_NS5_IJNST_ISF_SC_EENST_ISG_SC_EEEEESJ_SK_SJ_SK_NS1F_6fusion15FusionCallbacksIS1J_NS1N_17LinearCombinationISJ_fSJ_fLNS_15FloatRoundStyleE2EEESI_S1M_JEEENS4_5SM1004TMEM4LOAD26SM100_TMEM_LOAD_16dp256b2xES11_NS12_INS13_ILi1ELi4ELi3EEES16_NST_INS5_IJS17_NSA_ILi16EEEEEENS5_IJS1Y_SC_EEEEEEENS4_17SM75_U32x4_LDSM_NENS4_14SM90_TMA_STOREES22_NS4_17SM90_U32x4_STSM_NENS4_39AutoVectorizingCopyWithAssumedAlignmentILi128EEEEEEvvEEEEvNT_6ParamsE --------------------------
	.section	.nv.constant0._ZN7cutlass13device_kernelINS_4gemm6kernel13GemmUniversalIN4cute5tupleIJiiiiEEENS1_10collective13CollectiveMmaINS1_35MainloopSm100TmaUmmaWarpSpecializedILi2ELi2ELi4ENS5_IJNS4_1CILi2EEENSA_ILi1EEESC_EEEEENS5_IJNSA_ILi64EEENSA_ILi80EEENSA_ILi256EEEEEENS_10bfloat16_tENS5_IJlSC_lEEESJ_SK_NS4_8TiledMMAINS4_8MMA_AtomIJNS4_20SM100_MMA_F16BF16_SSISJ_SJ_fLi64ELi80ELNS4_4UMMA5MajorE0ELSP_0ELNSO_7ScaleInE0ELSQ_0EEEEEENS4_6LayoutINS5_IJSC_SC_SC_EEENS5_IJNSA_ILi0EEESV_SV_EEEEENS5_IJNS4_10UnderscoreESY_SY_EEEEENS4_13SM90_TMA_LOADENS4_14ComposedLayoutINS4_7SwizzleILi3ELi4ELi3EEENS4_18smem_ptr_flag_bitsILi16EEENST_INS5_IJNSA_ILi8EEESF_EEENS5_IJSF_SC_EEEEEEEvNS4_8identityENS4_23SM90_TMA_LOAD_MULTICASTES1B_vS1C_EENS_8epilogue10collective18CollectiveEpilogueINS1F_23Sm100TmaWarpSpecializedILi2ELi1ELi40ELb1ELb0EEEJSI_NS5_IJNST_ISF_SC_EENST_ISG_SC_EEEEESJ_SK_SJ_SK_NS1F_6fusion15FusionCallbacksIS1J_NS1N_17LinearCombinationISJ_fSJ_fLNS_15FloatRoundStyleE2EEESI_S1M_JEEENS4_5SM1004TMEM4LOAD26SM100_TMEM_LOAD_16dp256b2xES11_NS12_INS13_ILi1ELi4ELi3EEES16_NST_INS5_IJS17_NSA_ILi16EEEEEENS5_IJS1Y_SC_EEEEEEENS4_17SM75_U32x4_LDSM_NENS4_14SM90_TMA_STOREES22_NS4_17SM90_U32x4_STSM_NENS4_39AutoVectorizingCopyWithAssumedAlignmentILi128EEEEEEvvEEEEvNT_6ParamsE,"a",@progbits
	.sectionflags	@""
	.align	4
.nv.constant0._ZN7cutlass13device_kernelINS_4gemm6kernel13GemmUniversalIN4cute5tupleIJiiiiEEENS1_10collective13CollectiveMmaINS1_35MainloopSm100TmaUmmaWarpSpecializedILi2ELi2ELi4ENS5_IJNS4_1CILi2EEENSA_ILi1EEESC_EEEEENS5_IJNSA_ILi64EEENSA_ILi80EEENSA_ILi256EEEEEENS_10bfloat16_tENS5_IJlSC_lEEESJ_SK_NS4_8TiledMMAINS4_8MMA_AtomIJNS4_20SM100_MMA_F16BF16_SSISJ_SJ_fLi64ELi80ELNS4_4UMMA5MajorE0ELSP_0ELNSO_7ScaleInE0ELSQ_0EEEEEENS4_6LayoutINS5_IJSC_SC_SC_EEENS5_IJNSA_ILi0EEESV_SV_EEEEENS5_IJNS4_10UnderscoreESY_SY_EEEEENS4_13SM90_TMA_LOADENS4_14ComposedLayoutINS4_7SwizzleILi3ELi4ELi3EEENS4_18smem_ptr_flag_bitsILi16EEENST_INS5_IJNSA_ILi8EEESF_EEENS5_IJSF_SC_EEEEEEEvNS4_8identityENS4_23SM90_TMA_LOAD_MULTICASTES1B_vS1C_EENS_8epilogue10collective18CollectiveEpilogueINS1F_23Sm100TmaWarpSpecializedILi2ELi1ELi40ELb1ELb0EEEJSI_NS5_IJNST_ISF_SC_EENST_ISG_SC_EEEEESJ_SK_SJ_SK_NS1F_6fusion15FusionCallbacksIS1J_NS1N_17LinearCombinationISJ_fSJ_fLNS_15FloatRoundStyleE2EEESI_S1M_JEEENS4_5SM1004TMEM4LOAD26SM100_TMEM_LOAD_16dp256b2xES11_NS12_INS13_ILi1ELi4ELi3EEES16_NST_INS5_IJS17_NSA_ILi16EEEEEENS5_IJS1Y_SC_EEEEEEENS4_17SM75_U32x4_LDSM_NENS4_14SM90_TMA_STOREES22_NS4_17SM90_U32x4_STSM_NENS4_39AutoVectorizingCopyWithAssumedAlignmentILi128EEEEEEvvEEEEvNT_6ParamsE:
	.zero		2944


//--------------------- SYMBOLS --------------------------

	.type		.nv.reservedSmem.offset0,@object
	.size		.nv.reservedSmem.offset0,0x4
	.type		.nv.reservedSmem.cap,@object
	.size		.nv.reservedSmem.cap,0x4
	.type		__assertfail,@function
